//
// Generated by NVIDIA NVVM Compiler
//
// Compiler Build ID: CL-36424714
// Cuda compilation tools, release 13.0, V13.0.88
// Based on NVVM 20.0.0
//

.version 9.0
.target sm_100
.address_size 64

	// .globl	_Z10warpReducev
.extern .func  (.param .b32 func_retval0) vprintf
(
	.param .b64 vprintf_param_0,
	.param .b64 vprintf_param_1
)
;
.extern .func __assertfail
(
	.param .b64 __assertfail_param_0,
	.param .b64 __assertfail_param_1,
	.param .b32 __assertfail_param_2,
	.param .b64 __assertfail_param_3,
	.param .b64 __assertfail_param_4
)
;
.global .align 1 .b8 __unnamed_1[20] = {118, 111, 105, 100, 32, 119, 97, 114, 112, 82, 101, 100, 117, 99, 101, 67, 71, 40, 41};
.global .align 1 .b8 $str[15] = {32, 43, 32, 37, 100, 32, 43, 32, 37, 100, 32, 43, 32, 10};
.global .align 1 .b8 $str$1[44] = {84, 104, 114, 101, 97, 100, 32, 37, 100, 32, 102, 105, 110, 97, 108, 32, 118, 97, 108, 117, 101, 32, 61, 32, 37, 100, 44, 32, 118, 97, 108, 117, 101, 95, 97, 103, 103, 32, 61, 32, 37, 100, 10};
.global .align 1 .b8 $str$2[28] = {103, 114, 111, 117, 112, 95, 109, 97, 115, 107, 32, 61, 61, 32, 103, 114, 111, 117, 112, 95, 109, 97, 115, 107, 95, 99, 103};
.global .align 1 .b8 $str$3[27] = {47, 116, 109, 112, 47, 115, 97, 115, 115, 95, 99, 117, 95, 109, 122, 111, 109, 114, 104, 49, 116, 47, 107, 46, 99, 117};

.visible .entry _Z10warpReducev()
{
	.local .align 8 .b8 	__local_depot0[16];
	.reg .b64 	%SP;
	.reg .b64 	%SPL;
	.reg .pred 	%p<21>;
	.reg .b16 	%rs<8>;
	.reg .b32 	%r<58>;
	.reg .b64 	%rd<21>;

	mov.u64 	%SPL, __local_depot0;
	cvta.local.u64 	%SP, %SPL;
	add.u64 	%rd2, %SP, 0;
	add.u64 	%rd1, %SPL, 0;
	mov.u32 	%r1, %tid.x;
	cvt.u16.u32 	%rs1, %r1;
	not.b16 	%rs2, %rs1;
	and.b16  	%rs3, %rs2, 31;
	mul.lo.s16 	%rs4, %rs3, 86;
	shr.u16 	%rs5, %rs4, 8;
	mul.lo.s16 	%rs6, %rs5, 3;
	sub.s16 	%rs7, %rs3, %rs6;
	cvt.u32.u16 	%r21, %rs7;
	and.b32  	%r2, %r21, 255;
	match.any.sync.b32 	%r3, %r2, -1;
	// begin inline asm
	mov.u32 %r20, %laneid;
	// end inline asm
	shfl.sync.down.b32	%r5|%p1, %r2, 16, 31, -1;
	and.b32  	%r22, %r20, 31;
	xor.b32  	%r23, %r22, 16;
	shfl.sync.idx.b32	%r24|%p2, %r3, %r23, 31, -1;
	setp.ne.s32 	%p3, %r24, %r3;
	mov.u32 	%r53, %r2;
	@%p3 bra 	$L__BB0_3;
	setp.ne.s32 	%p4, %r1, 0;
	add.s32 	%r53, %r5, %r2;
	@%p4 bra 	$L__BB0_3;
	st.local.v2.u32 	[%rd1], {%r2, %r5};
	mov.u64 	%rd3, $str;
	cvta.global.u64 	%rd4, %rd3;
	{ // callseq 0, 0
	.param .b64 param0;
	st.param.b64 	[param0], %rd4;
	.param .b64 param1;
	st.param.b64 	[param1], %rd2;
	.param .b32 retval0;
	call.uni (retval0), 
	vprintf, 
	(
	param0, 
	param1
	);
	ld.param.b32 	%r25, [retval0];
	} // callseq 0
$L__BB0_3:
	shfl.sync.down.b32	%r8|%p5, %r2, 8, 31, -1;
	add.s32 	%r27, %r20, 8;
	and.b32  	%r28, %r27, 31;
	shfl.sync.idx.b32	%r29|%p6, %r3, %r28, 31, -1;
	setp.ne.s32 	%p7, %r29, %r3;
	mov.u32 	%r54, %r2;
	@%p7 bra 	$L__BB0_6;
	setp.ne.s32 	%p8, %r1, 0;
	add.s32 	%r30, %r53, %r2;
	add.s32 	%r54, %r30, %r8;
	@%p8 bra 	$L__BB0_6;
	st.local.v2.u32 	[%rd1], {%r2, %r8};
	mov.u64 	%rd6, $str;
	cvta.global.u64 	%rd7, %rd6;
	{ // callseq 1, 0
	.param .b64 param0;
	st.param.b64 	[param0], %rd7;
	.param .b64 param1;
	st.param.b64 	[param1], %rd2;
	.param .b32 retval0;
	call.uni (retval0), 
	vprintf, 
	(
	param0, 
	param1
	);
	ld.param.b32 	%r31, [retval0];
	} // callseq 1
$L__BB0_6:
	shfl.sync.down.b32	%r11|%p9, %r2, 4, 31, -1;
	add.s32 	%r33, %r20, 4;
	and.b32  	%r34, %r33, 31;
	shfl.sync.idx.b32	%r35|%p10, %r3, %r34, 31, -1;
	setp.ne.s32 	%p11, %r35, %r3;
	mov.u32 	%r55, %r2;
	@%p11 bra 	$L__BB0_9;
	setp.ne.s32 	%p12, %r1, 0;
	add.s32 	%r36, %r54, %r2;
	add.s32 	%r55, %r36, %r11;
	@%p12 bra 	$L__BB0_9;
	st.local.v2.u32 	[%rd1], {%r2, %r11};
	mov.u64 	%rd9, $str;
	cvta.global.u64 	%rd10, %rd9;
	{ // callseq 2, 0
	.param .b64 param0;
	st.param.b64 	[param0], %rd10;
	.param .b64 param1;
	st.param.b64 	[param1], %rd2;
	.param .b32 retval0;
	call.uni (retval0), 
	vprintf, 
	(
	param0, 
	param1
	);
	ld.param.b32 	%r37, [retval0];
	} // callseq 2
$L__BB0_9:
	shfl.sync.down.b32	%r14|%p13, %r2, 2, 31, -1;
	add.s32 	%r39, %r20, 2;
	and.b32  	%r40, %r39, 31;
	shfl.sync.idx.b32	%r41|%p14, %r3, %r40, 31, -1;
	setp.ne.s32 	%p15, %r41, %r3;
	mov.u32 	%r56, %r2;
	@%p15 bra 	$L__BB0_12;
	setp.ne.s32 	%p16, %r1, 0;
	add.s32 	%r42, %r55, %r2;
	add.s32 	%r56, %r42, %r14;
	@%p16 bra 	$L__BB0_12;
	st.local.v2.u32 	[%rd1], {%r2, %r14};
	mov.u64 	%rd12, $str;
	cvta.global.u64 	%rd13, %rd12;
	{ // callseq 3, 0
	.param .b64 param0;
	st.param.b64 	[param0], %rd13;
	.param .b64 param1;
	st.param.b64 	[param1], %rd2;
	.param .b32 retval0;
	call.uni (retval0), 
	vprintf, 
	(
	param0, 
	param1
	);
	ld.param.b32 	%r43, [retval0];
	} // callseq 3
$L__BB0_12:
	shfl.sync.down.b32	%r17|%p17, %r2, 1, 31, -1;
	add.s32 	%r45, %r20, 1;
	and.b32  	%r46, %r45, 31;
	shfl.sync.idx.b32	%r47|%p18, %r3, %r46, 31, -1;
	setp.ne.s32 	%p19, %r47, %r3;
	mov.u32 	%r57, %r2;
	@%p19 bra 	$L__BB0_15;
	setp.ne.s32 	%p20, %r1, 0;
	add.s32 	%r48, %r56, %r2;
	add.s32 	%r57, %r48, %r17;
	@%p20 bra 	$L__BB0_15;
	st.local.v2.u32 	[%rd1], {%r2, %r17};
	mov.u64 	%rd15, $str;
	cvta.global.u64 	%rd16, %rd15;
	{ // callseq 4, 0
	.param .b64 param0;
	st.param.b64 	[param0], %rd16;
	.param .b64 param1;
	st.param.b64 	[param1], %rd2;
	.param .b32 retval0;
	call.uni (retval0), 
	vprintf, 
	(
	param0, 
	param1
	);
	ld.param.b32 	%r49, [retval0];
	} // callseq 4
$L__BB0_15:
	st.local.v2.u32 	[%rd1], {%r1, %r2};
	st.local.u32 	[%rd1+8], %r57;
	mov.u64 	%rd18, $str$1;
	cvta.global.u64 	%rd19, %rd18;
	{ // callseq 5, 0
	.param .b64 param0;
	st.param.b64 	[param0], %rd19;
	.param .b64 param1;
	st.param.b64 	[param1], %rd2;
	.param .b32 retval0;
	call.uni (retval0), 
	vprintf, 
	(
	param0, 
	param1
	);
	ld.param.b32 	%r51, [retval0];
	} // callseq 5
	ret;

}
	// .globl	_Z12warpReduceCGv
.visible .entry _Z12warpReduceCGv()
{
	.local .align 8 .b8 	__local_depot1[16];
	.reg .b64 	%SP;
	.reg .b64 	%SPL;
	.reg .pred 	%p<43>;
	.reg .b16 	%rs<8>;
	.reg .b32 	%r<406>;
	.reg .b64 	%rd<15>;

	mov.u64 	%SPL, __local_depot1;
	cvta.local.u64 	%SP, %SPL;
	add.u64 	%rd2, %SP, 0;
	add.u64 	%rd1, %SPL, 0;
	mov.u32 	%r1, %tid.x;
	cvt.u16.u32 	%rs1, %r1;
	not.b16 	%rs2, %rs1;
	and.b16  	%rs3, %rs2, 31;
	mul.lo.s16 	%rs4, %rs3, 86;
	shr.u16 	%rs5, %rs4, 8;
	mul.lo.s16 	%rs6, %rs5, 3;
	sub.s16 	%rs7, %rs3, %rs6;
	cvt.u32.u16 	%r144, %rs7;
	and.b32  	%r2, %r144, 255;
	match.any.sync.b32 	%r3, %r2, -1;
	// begin inline asm
	activemask.b32 %r143;
	// end inline asm
	setp.ne.s32 	%p4, %r143, -1;
	@%p4 bra 	$L__BB1_2;
	match.any.sync.b32 	%r401, %r2, -1;
	bra.uni 	$L__BB1_63;
$L__BB1_2:
	match.any.sync.b32 	%r6, %r2, %r143;
	and.b32  	%r344, %r143, 1;
	and.b32  	%r343, %r6, %r344;
	and.b32  	%r145, %r143, 2;
	setp.eq.s32 	%p5, %r145, 0;
	@%p5 bra 	$L__BB1_4;
	shl.b32 	%r146, %r6, 30;
	shr.s32 	%r147, %r146, 31;
	mov.b32 	%r148, 1;
	shl.b32 	%r149, %r148, %r344;
	and.b32  	%r150, %r147, %r149;
	or.b32  	%r343, %r150, %r343;
	add.s32 	%r344, %r344, 1;
$L__BB1_4:
	and.b32  	%r151, %r143, 4;
	setp.eq.s32 	%p6, %r151, 0;
	@%p6 bra 	$L__BB1_6;
	shl.b32 	%r152, %r6, 29;
	shr.s32 	%r153, %r152, 31;
	mov.b32 	%r154, 1;
	shl.b32 	%r155, %r154, %r344;
	and.b32  	%r156, %r153, %r155;
	or.b32  	%r343, %r156, %r343;
	add.s32 	%r344, %r344, 1;
$L__BB1_6:
	and.b32  	%r157, %r143, 8;
	setp.eq.s32 	%p7, %r157, 0;
	@%p7 bra 	$L__BB1_8;
	shl.b32 	%r158, %r6, 28;
	shr.s32 	%r159, %r158, 31;
	mov.b32 	%r160, 1;
	shl.b32 	%r161, %r160, %r344;
	and.b32  	%r162, %r159, %r161;
	or.b32  	%r343, %r162, %r343;
	add.s32 	%r344, %r344, 1;
$L__BB1_8:
	and.b32  	%r163, %r143, 16;
	setp.eq.s32 	%p8, %r163, 0;
	@%p8 bra 	$L__BB1_10;
	shl.b32 	%r164, %r6, 27;
	shr.s32 	%r165, %r164, 31;
	mov.b32 	%r166, 1;
	shl.b32 	%r167, %r166, %r344;
	and.b32  	%r168, %r165, %r167;
	or.b32  	%r343, %r168, %r343;
	add.s32 	%r344, %r344, 1;
$L__BB1_10:
	and.b32  	%r169, %r143, 32;
	setp.eq.s32 	%p9, %r169, 0;
	@%p9 bra 	$L__BB1_12;
	shl.b32 	%r170, %r6, 26;
	shr.s32 	%r171, %r170, 31;
	mov.b32 	%r172, 1;
	shl.b32 	%r173, %r172, %r344;
	and.b32  	%r174, %r171, %r173;
	or.b32  	%r343, %r174, %r343;
	add.s32 	%r344, %r344, 1;
$L__BB1_12:
	and.b32  	%r175, %r143, 64;
	setp.eq.s32 	%p10, %r175, 0;
	@%p10 bra 	$L__BB1_14;
	shl.b32 	%r176, %r6, 25;
	shr.s32 	%r177, %r176, 31;
	mov.b32 	%r178, 1;
	shl.b32 	%r179, %r178, %r344;
	and.b32  	%r180, %r177, %r179;
	or.b32  	%r343, %r180, %r343;
	add.s32 	%r344, %r344, 1;
$L__BB1_14:
	and.b32  	%r181, %r143, 128;
	setp.eq.s32 	%p11, %r181, 0;
	@%p11 bra 	$L__BB1_16;
	shl.b32 	%r182, %r6, 24;
	shr.s32 	%r183, %r182, 31;
	mov.b32 	%r184, 1;
	shl.b32 	%r185, %r184, %r344;
	and.b32  	%r186, %r183, %r185;
	or.b32  	%r343, %r186, %r343;
	add.s32 	%r344, %r344, 1;
$L__BB1_16:
	and.b32  	%r187, %r143, 256;
	setp.eq.s32 	%p12, %r187, 0;
	@%p12 bra 	$L__BB1_18;
	shl.b32 	%r188, %r6, 23;
	shr.s32 	%r189, %r188, 31;
	mov.b32 	%r190, 1;
	shl.b32 	%r191, %r190, %r344;
	and.b32  	%r192, %r189, %r191;
	or.b32  	%r343, %r192, %r343;
	add.s32 	%r344, %r344, 1;
$L__BB1_18:
	and.b32  	%r193, %r143, 512;
	setp.eq.s32 	%p13, %r193, 0;
	@%p13 bra 	$L__BB1_20;
	shl.b32 	%r194, %r6, 22;
	shr.s32 	%r195, %r194, 31;
	mov.b32 	%r196, 1;
	shl.b32 	%r197, %r196, %r344;
	and.b32  	%r198, %r195, %r197;
	or.b32  	%r343, %r198, %r343;
	add.s32 	%r344, %r344, 1;
$L__BB1_20:
	and.b32  	%r199, %r143, 1024;
	setp.eq.s32 	%p14, %r199, 0;
	@%p14 bra 	$L__BB1_22;
	shl.b32 	%r200, %r6, 21;
	shr.s32 	%r201, %r200, 31;
	mov.b32 	%r202, 1;
	shl.b32 	%r203, %r202, %r344;
	and.b32  	%r204, %r201, %r203;
	or.b32  	%r343, %r204, %r343;
	add.s32 	%r344, %r344, 1;
$L__BB1_22:
	and.b32  	%r205, %r143, 2048;
	setp.eq.s32 	%p15, %r205, 0;
	@%p15 bra 	$L__BB1_24;
	shl.b32 	%r206, %r6, 20;
	shr.s32 	%r207, %r206, 31;
	mov.b32 	%r208, 1;
	shl.b32 	%r209, %r208, %r344;
	and.b32  	%r210, %r207, %r209;
	or.b32  	%r343, %r210, %r343;
	add.s32 	%r344, %r344, 1;
$L__BB1_24:
	and.b32  	%r211, %r143, 4096;
	setp.eq.s32 	%p16, %r211, 0;
	@%p16 bra 	$L__BB1_26;
	shl.b32 	%r212, %r6, 19;
	shr.s32 	%r213, %r212, 31;
	mov.b32 	%r214, 1;
	shl.b32 	%r215, %r214, %r344;
	and.b32  	%r216, %r213, %r215;
	or.b32  	%r343, %r216, %r343;
	add.s32 	%r344, %r344, 1;
$L__BB1_26:
	and.b32  	%r217, %r143, 8192;
	setp.eq.s32 	%p17, %r217, 0;
	@%p17 bra 	$L__BB1_28;
	shl.b32 	%r218, %r6, 18;
	shr.s32 	%r219, %r218, 31;
	mov.b32 	%r220, 1;
	shl.b32 	%r221, %r220, %r344;
	and.b32  	%r222, %r219, %r221;
	or.b32  	%r343, %r222, %r343;
	add.s32 	%r344, %r344, 1;
$L__BB1_28:
	and.b32  	%r223, %r143, 16384;
	setp.eq.s32 	%p18, %r223, 0;
	@%p18 bra 	$L__BB1_30;
	shl.b32 	%r224, %r6, 17;
	shr.s32 	%r225, %r224, 31;
	mov.b32 	%r226, 1;
	shl.b32 	%r227, %r226, %r344;
	and.b32  	%r228, %r225, %r227;
	or.b32  	%r343, %r228, %r343;
	add.s32 	%r344, %r344, 1;
$L__BB1_30:
	and.b32  	%r229, %r143, 32768;
	setp.eq.s32 	%p19, %r229, 0;
	@%p19 bra 	$L__BB1_32;
	shl.b32 	%r230, %r6, 16;
	shr.s32 	%r231, %r230, 31;
	mov.b32 	%r232, 1;
	shl.b32 	%r233, %r232, %r344;
	and.b32  	%r234, %r231, %r233;
	or.b32  	%r343, %r234, %r343;
	add.s32 	%r344, %r344, 1;
$L__BB1_32:
	and.b32  	%r235, %r143, 65536;
	setp.eq.s32 	%p20, %r235, 0;
	@%p20 bra 	$L__BB1_34;
	shl.b32 	%r236, %r6, 15;
	shr.s32 	%r237, %r236, 31;
	mov.b32 	%r238, 1;
	shl.b32 	%r239, %r238, %r344;
	and.b32  	%r240, %r237, %r239;
	or.b32  	%r343, %r240, %r343;
	add.s32 	%r344, %r344, 1;
$L__BB1_34:
	and.b32  	%r241, %r143, 131072;
	setp.eq.s32 	%p21, %r241, 0;
	@%p21 bra 	$L__BB1_36;
	shl.b32 	%r242, %r6, 14;
	shr.s32 	%r243, %r242, 31;
	mov.b32 	%r244, 1;
	shl.b32 	%r245, %r244, %r344;
	and.b32  	%r246, %r243, %r245;
	or.b32  	%r343, %r246, %r343;
	add.s32 	%r344, %r344, 1;
$L__BB1_36:
	and.b32  	%r247, %r143, 262144;
	setp.eq.s32 	%p22, %r247, 0;
	@%p22 bra 	$L__BB1_38;
	shl.b32 	%r248, %r6, 13;
	shr.s32 	%r249, %r248, 31;
	mov.b32 	%r250, 1;
	shl.b32 	%r251, %r250, %r344;
	and.b32  	%r252, %r249, %r251;
	or.b32  	%r343, %r252, %r343;
	add.s32 	%r344, %r344, 1;
$L__BB1_38:
	and.b32  	%r253, %r143, 524288;
	setp.eq.s32 	%p23, %r253, 0;
	@%p23 bra 	$L__BB1_40;
	shl.b32 	%r254, %r6, 12;
	shr.s32 	%r255, %r254, 31;
	mov.b32 	%r256, 1;
	shl.b32 	%r257, %r256, %r344;
	and.b32  	%r258, %r255, %r257;
	or.b32  	%r343, %r258, %r343;
	add.s32 	%r344, %r344, 1;
$L__BB1_40:
	and.b32  	%r259, %r143, 1048576;
	setp.eq.s32 	%p24, %r259, 0;
	@%p24 bra 	$L__BB1_42;
	shl.b32 	%r260, %r6, 11;
	shr.s32 	%r261, %r260, 31;
	mov.b32 	%r262, 1;
	shl.b32 	%r263, %r262, %r344;
	and.b32  	%r264, %r261, %r263;
	or.b32  	%r343, %r264, %r343;
	add.s32 	%r344, %r344, 1;
$L__BB1_42:
	and.b32  	%r265, %r143, 2097152;
	setp.eq.s32 	%p25, %r265, 0;
	@%p25 bra 	$L__BB1_44;
	shl.b32 	%r266, %r6, 10;
	shr.s32 	%r267, %r266, 31;
	mov.b32 	%r268, 1;
	shl.b32 	%r269, %r268, %r344;
	and.b32  	%r270, %r267, %r269;
	or.b32  	%r343, %r270, %r343;
	add.s32 	%r344, %r344, 1;
$L__BB1_44:
	and.b32  	%r271, %r143, 4194304;
	setp.eq.s32 	%p26, %r271, 0;
	@%p26 bra 	$L__BB1_46;
	shl.b32 	%r272, %r6, 9;
	shr.s32 	%r273, %r272, 31;
	mov.b32 	%r274, 1;
	shl.b32 	%r275, %r274, %r344;
	and.b32  	%r276, %r273, %r275;
	or.b32  	%r343, %r276, %r343;
	add.s32 	%r344, %r344, 1;
$L__BB1_46:
	and.b32  	%r277, %r143, 8388608;
	setp.eq.s32 	%p27, %r277, 0;
	@%p27 bra 	$L__BB1_48;
	shl.b32 	%r278, %r6, 8;
	shr.s32 	%r279, %r278, 31;
	mov.b32 	%r280, 1;
	shl.b32 	%r281, %r280, %r344;
	and.b32  	%r282, %r279, %r281;
	or.b32  	%r343, %r282, %r343;
	add.s32 	%r344, %r344, 1;
$L__BB1_48:
	and.b32  	%r283, %r143, 16777216;
	setp.eq.s32 	%p28, %r283, 0;
	@%p28 bra 	$L__BB1_50;
	shl.b32 	%r284, %r6, 7;
	shr.s32 	%r285, %r284, 31;
	mov.b32 	%r286, 1;
	shl.b32 	%r287, %r286, %r344;
	and.b32  	%r288, %r285, %r287;
	or.b32  	%r343, %r288, %r343;
	add.s32 	%r344, %r344, 1;
$L__BB1_50:
	and.b32  	%r289, %r143, 33554432;
	setp.eq.s32 	%p29, %r289, 0;
	@%p29 bra 	$L__BB1_52;
	shl.b32 	%r290, %r6, 6;
	shr.s32 	%r291, %r290, 31;
	mov.b32 	%r292, 1;
	shl.b32 	%r293, %r292, %r344;
	and.b32  	%r294, %r291, %r293;
	or.b32  	%r343, %r294, %r343;
	add.s32 	%r344, %r344, 1;
$L__BB1_52:
	and.b32  	%r295, %r143, 67108864;
	setp.eq.s32 	%p30, %r295, 0;
	@%p30 bra 	$L__BB1_54;
	shl.b32 	%r296, %r6, 5;
	shr.s32 	%r297, %r296, 31;
	mov.b32 	%r298, 1;
	shl.b32 	%r299, %r298, %r344;
	and.b32  	%r300, %r297, %r299;
	or.b32  	%r343, %r300, %r343;
	add.s32 	%r344, %r344, 1;
$L__BB1_54:
	and.b32  	%r301, %r143, 134217728;
	setp.eq.s32 	%p31, %r301, 0;
	@%p31 bra 	$L__BB1_56;
	shl.b32 	%r302, %r6, 4;
	shr.s32 	%r303, %r302, 31;
	mov.b32 	%r304, 1;
	shl.b32 	%r305, %r304, %r344;
	and.b32  	%r306, %r303, %r305;
	or.b32  	%r343, %r306, %r343;
	add.s32 	%r344, %r344, 1;
$L__BB1_56:
	and.b32  	%r307, %r143, 268435456;
	setp.eq.s32 	%p32, %r307, 0;
	@%p32 bra 	$L__BB1_58;
	shl.b32 	%r308, %r6, 3;
	shr.s32 	%r309, %r308, 31;
	mov.b32 	%r310, 1;
	shl.b32 	%r311, %r310, %r344;
	and.b32  	%r312, %r309, %r311;
	or.b32  	%r343, %r312, %r343;
	add.s32 	%r344, %r344, 1;
$L__BB1_58:
	and.b32  	%r313, %r143, 536870912;
	setp.eq.s32 	%p33, %r313, 0;
	@%p33 bra 	$L__BB1_60;
	shl.b32 	%r314, %r6, 2;
	shr.s32 	%r315, %r314, 31;
	mov.b32 	%r316, 1;
	shl.b32 	%r317, %r316, %r344;
	and.b32  	%r318, %r315, %r317;
	or.b32  	%r343, %r318, %r343;
	add.s32 	%r344, %r344, 1;
$L__BB1_60:
	and.b32  	%r319, %r143, 1073741824;
	setp.eq.s32 	%p34, %r319, 0;
	@%p34 bra 	$L__BB1_62;
	shl.b32 	%r320, %r6, 1;
	shr.s32 	%r321, %r320, 31;
	mov.b32 	%r322, 1;
	shl.b32 	%r323, %r322, %r344;
	and.b32  	%r324, %r321, %r323;
	or.b32  	%r343, %r324, %r343;
	add.s32 	%r344, %r344, 1;
$L__BB1_62:
	mov.b32 	%r325, 1;
	shl.b32 	%r326, %r325, %r344;
	and.b32  	%r327, %r143, %r6;
	shr.s32 	%r328, %r327, 31;
	and.b32  	%r329, %r328, %r326;
	or.b32  	%r401, %r343, %r329;
$L__BB1_63:
	setp.eq.s32 	%p35, %r3, %r401;
	@%p35 bra 	$L__BB1_65;
	mov.u64 	%rd3, $str$2;
	cvta.global.u64 	%rd4, %rd3;
	mov.u64 	%rd5, $str$3;
	cvta.global.u64 	%rd6, %rd5;
	mov.u64 	%rd7, __unnamed_1;
	cvta.global.u64 	%rd8, %rd7;
	{ // callseq 6, 0
	.param .b64 param0;
	st.param.b64 	[param0], %rd4;
	.param .b64 param1;
	st.param.b64 	[param1], %rd6;
	.param .b32 param2;
	st.param.b32 	[param2], 44;
	.param .b64 param3;
	st.param.b64 	[param3], %rd8;
	.param .b64 param4;
	st.param.b64 	[param4], 1;
	call.uni 
	__assertfail, 
	(
	param0, 
	param1, 
	param2, 
	param3, 
	param4
	);
	} // callseq 6
$L__BB1_65:
	match.any.sync.b32 	%r131, %r3, %r143;
	// begin inline asm
	mov.u32 %r330, %laneid;
	// end inline asm
	popc.b32 	%r402, %r131;
	brev.b32 	%r331, %r131;
	bfind.shiftamt.u32 	%r332, %r331;
	setp.eq.s32 	%p36, %r332, %r330;
	vote.sync.ballot.b32 	%r333, %p36, %r143;
	setp.lt.u32 	%p38, %r402, 2;
	mov.u32 	%r405, %r2;
	@%p38 bra 	$L__BB1_73;
	mov.u64 	%rd9, $str;
	mov.u32 	%r405, %r2;
$L__BB1_67:
	setp.ne.s32 	%p39, %r131, -1;
	shr.u32 	%r136, %r402, 1;
	@%p39 bra 	$L__BB1_69;
	shfl.sync.down.b32	%r404|%p1, %r2, %r136, 31, -1;
	bra.uni 	$L__BB1_70;
$L__BB1_69:
	add.s32 	%r334, %r136, 1;
	fns.b32 	%r335, %r131, %r330, %r334;
	setp.gt.u32 	%p40, %r335, 31;
	selp.b32 	%r336, %r330, %r335, %p40;
	shfl.sync.idx.b32	%r404|%p2, %r2, %r336, 31, %r131;
$L__BB1_70:
	setp.ne.s32 	%p41, %r1, 0;
	@%p41 bra 	$L__BB1_72;
	st.local.v2.u32 	[%rd1], {%r2, %r404};
	cvta.global.u64 	%rd10, %rd9;
	{ // callseq 7, 0
	.param .b64 param0;
	st.param.b64 	[param0], %rd10;
	.param .b64 param1;
	st.param.b64 	[param1], %rd2;
	.param .b32 retval0;
	call.uni (retval0), 
	vprintf, 
	(
	param0, 
	param1
	);
	ld.param.b32 	%r337, [retval0];
	} // callseq 7
$L__BB1_72:
	add.s32 	%r405, %r404, %r405;
	setp.gt.u32 	%p42, %r402, 3;
	mov.u32 	%r402, %r136;
	@%p42 bra 	$L__BB1_67;
$L__BB1_73:
	st.local.v2.u32 	[%rd1], {%r1, %r2};
	st.local.u32 	[%rd1+8], %r405;
	mov.u64 	%rd12, $str$1;
	cvta.global.u64 	%rd13, %rd12;
	{ // callseq 8, 0
	.param .b64 param0;
	st.param.b64 	[param0], %rd13;
	.param .b64 param1;
	st.param.b64 	[param1], %rd2;
	.param .b32 retval0;
	call.uni (retval0), 
	vprintf, 
	(
	param0, 
	param1
	);
	ld.param.b32 	%r339, [retval0];
	} // callseq 8
	ret;

}


// ===== COMPILED SASS (sm_100) =====

	.target	sm_100

	.elftype	@"ET_EXEC"


//--------------------- .note.nv.tkinfo           --------------------------
	.section	.note.nv.tkinfo,"",@"SHT_NOTE"
	.sectionflags	@"SHF_NOTE_NV_TKINFO"
	.tkinfo
        /*0018*/ 	.word	0x00000002
        /*0030*/ 	.string	""
        /*0030*/ 	.string	"ptxas"
        /*0030*/ 	.string	"Cuda compilation tools, release 13.0, V13.0.88"
        /*0030*/ 	.string	"Build cuda_13.0.r13.0/compiler.36424714_0"
        /*0030*/ 	.string	"-arch sm_100 -m 64 "



//--------------------- .note.nv.cuinfo           --------------------------
	.section	.note.nv.cuinfo,"",@"SHT_NOTE"
	.sectionflags	@"SHF_NOTE_NV_CUINFO"
        /*0018*/ 	.short	0x0002
        /*001a*/ 	.short	0x0064
        /*001c*/ 	.short	0x0082
	.zero		2


//--------------------- .nv.info                  --------------------------
	.section	.nv.info,"",@"SHT_CUDA_INFO"
	.align	4


	//----- nvinfo : EIATTR_REGCOUNT
	.align		4
        /*0000*/ 	.byte	0x04, 0x2f
        /*0002*/ 	.short	(.L_6 - .L_5)
	.align		4
.L_5:
        /*0004*/ 	.word	index@(_Z10warpReducev)
        /*0008*/ 	.word	0x0000001b


	//----- nvinfo : EIATTR_FRAME_SIZE
	.align		4
.L_6:
        /*000c*/ 	.byte	0x04, 0x11
        /*000e*/ 	.short	(.L_8 - .L_7)
	.align		4
.L_7:
        /*0010*/ 	.word	index@(_Z10warpReducev)
        /*0014*/ 	.word	0x00000010


	//----- nvinfo : EIATTR_REGCOUNT
	.align		4
.L_8:
        /*0018*/ 	.byte	0x04, 0x2f
        /*001a*/ 	.short	(.L_10 - .L_9)
	.align		4
.L_9:
        /*001c*/ 	.word	index@(_Z12warpReduceCGv)
        /*0020*/ 	.word	0x0000001d


	//----- nvinfo : EIATTR_FRAME_SIZE
	.align		4
.L_10:
        /*0024*/ 	.byte	0x04, 0x11
        /*0026*/ 	.short	(.L_12 - .L_11)
	.align		4
.L_11:
        /*0028*/ 	.word	index@(_Z12warpReduceCGv)
        /*002c*/ 	.word	0x00000010


	//----- nvinfo : EIATTR_MIN_STACK_SIZE
	.align		4
.L_12:
        /*0030*/ 	.byte	0x04, 0x12
        /*0032*/ 	.short	(.L_14 - .L_13)
	.align		4
.L_13:
        /*0034*/ 	.word	index@(_Z12warpReduceCGv)
        /*0038*/ 	.word	0x00000010


	//----- nvinfo : EIATTR_MIN_STACK_SIZE
	.align		4
.L_14:
        /*003c*/ 	.byte	0x04, 0x12
        /*003e*/ 	.short	(.L_16 - .L_15)
	.align		4
.L_15:
        /*0040*/ 	.word	index@(_Z10warpReducev)
        /*0044*/ 	.word	0x00000010
.L_16:


//--------------------- .nv.compat                --------------------------
	.section	.nv.compat,"",@"SHT_CUDA_COMPAT_INFO"
	.align	4
        /*0000*/ 	.byte	0x02, 0x09, 0x00, 0x00, 0x02, 0x02, 0x01, 0x00, 0x02, 0x05, 0x05, 0x00, 0x03, 0x07, 0x01, 0x01
        /*0010*/ 	.byte	0x02, 0x03, 0x00, 0x00, 0x02, 0x06, 0x01, 0x00, 0x04, 0x0b, 0x08, 0x00, 0x09, 0x00, 0x00, 0x00
        /*0020*/ 	.byte	0x00, 0x00, 0x00, 0x00


//--------------------- .nv.info._Z12warpReduceCGv --------------------------
	.section	.nv.info._Z12warpReduceCGv,"",@"SHT_CUDA_INFO"
	.sectionflags	@""
	.align	4


	//----- nvinfo : EIATTR_CUDA_API_VERSION
	.align		4
        /*0000*/ 	.byte	0x04, 0x37
        /*0002*/ 	.short	(.L_18 - .L_17)
.L_17:
        /*0004*/ 	.word	0x00000082


	//----- nvinfo : EIATTR_SPARSE_MMA_MASK
	.align		4
.L_18:
        /*0008*/ 	.byte	0x03, 0x50
        /*000a*/ 	.short	0x0000


	//----- nvinfo : EIATTR_MAXREG_COUNT
	.align		4
        /*000c*/ 	.byte	0x03, 0x1b
        /*000e*/ 	.short	0x00ff


	//----- nvinfo : EIATTR_EXTERNS
	.align		4
        /*0010*/ 	.byte	0x04, 0x0f
        /*0012*/ 	.short	(.L_20 - .L_19)


	//   ....[0]....
	.align		4
.L_19:
        /*0014*/ 	.word	index@(vprintf)


	//   ....[1]....
	.align		4
        /*0018*/ 	.word	index@(__assertfail)


	//----- nvinfo : EIATTR_MERCURY_ISA_VERSION
	.align		4
.L_20:
        /*001c*/ 	.byte	0x03, 0x5f
        /*001e*/ 	.short	0x0101


	//----- nvinfo : EIATTR_INT_WARP_WIDE_INSTR_OFFSETS
	.align		4
        /*0020*/ 	.byte	0x04, 0x31
        /*0022*/ 	.short	(.L_22 - .L_21)


	//   ....[0]....
.L_21:
        /*0024*/ 	.word	0x00000fb0


	//   ....[1]....
        /*0028*/ 	.word	0x00000fc0


	//   ....[2]....
        /*002c*/ 	.word	0x00001100


	//----- nvinfo : EIATTR_COOP_GROUP_MASK_REGIDS
	.align		4
.L_22:
        /*0030*/ 	.byte	0x04, 0x29
        /*0032*/ 	.short	(.L_24 - .L_23)


	//   ....[0]....
.L_23:
        /*0034*/ 	.word	0xffffffff


	//   ....[1]....
        /*0038*/ 	.word	0xffffffff


	//   ....[2]....
        /*003c*/ 	.word	0x05000005


	//   ....[3]....
        /*0040*/ 	.word	0x05000000


	//   ....[4]....
        /*0044*/ 	.word	0xffffffff


	//   ....[5]....
        /*0048*/ 	.word	0x05000019


	//   ....[6]....
        /*004c*/ 	.word	0x0500000f


	//   ....[7]....
        /*0050*/ 	.word	0x0500000f


	//   ....[8]....
        /*0054*/ 	.word	0x0500000f


	//   ....[9]....
        /*0058*/ 	.word	0x0500000f


	//----- nvinfo : EIATTR_COOP_GROUP_INSTR_OFFSETS
	.align		4
.L_24:
        /*005c*/ 	.byte	0x04, 0x28
        /*005e*/ 	.short	(.L_26 - .L_25)


	//   ....[0]....
.L_25:
        /*0060*/ 	.word	0x00000120


	//   ....[1]....
        /*0064*/ 	.word	0x00000140


	//   ....[2]....
        /*0068*/ 	.word	0x00000190


	//   ....[3]....
        /*006c*/ 	.word	0x00000d30


	//   ....[4]....
        /*0070*/ 	.word	0x00000e50


	//   ....[5]....
        /*0074*/ 	.word	0x00001260


	//   ....[6]....
        /*0078*/ 	.word	0x000014b0


	//   ....[7]....
        /*007c*/ 	.word	0x00001530


	//   ....[8]....
        /*0080*/ 	.word	0x000015d0


	//   ....[9]....
        /*0084*/ 	.word	0x00001670


	//----- nvinfo : EIATTR_VRC_CTA_INIT_COUNT
	.align		4
.L_26:
        /*0088*/ 	.byte	0x02, 0x4a
	.zero		1
	.zero		1


	//----- nvinfo : EIATTR_SYSCALL_OFFSETS
	.align		4
        /*008c*/ 	.byte	0x04, 0x46
        /*008e*/ 	.short	(.L_28 - .L_27)


	//   ....[0]....
.L_27:
        /*0090*/ 	.word	0x00000cf0


	//   ....[1]....
        /*0094*/ 	.word	0x00001340


	//   ....[2]....
        /*0098*/ 	.word	0x00001460


	//----- nvinfo : EIATTR_EXIT_INSTR_OFFSETS
	.align		4
.L_28:
        /*009c*/ 	.byte	0x04, 0x1c
        /*009e*/ 	.short	(.L_30 - .L_29)


	//   ....[0]....
.L_29:
        /*00a0*/ 	.word	0x00001470


	//----- nvinfo : EIATTR_CRS_STACK_SIZE
	.align		4
.L_30:
        /*00a4*/ 	.byte	0x04, 0x1e
        /*00a6*/ 	.short	(.L_32 - .L_31)
.L_31:
        /*00a8*/ 	.word	0x00000000


	//----- nvinfo : EIATTR_SW_WAR
	.align		4
.L_32:
        /*00ac*/ 	.byte	0x04, 0x36
        /*00ae*/ 	.short	(.L_34 - .L_33)
.L_33:
        /*00b0*/ 	.word	0x00000008
.L_34:


//--------------------- .nv.info._Z10warpReducev  --------------------------
	.section	.nv.info._Z10warpReducev,"",@"SHT_CUDA_INFO"
	.sectionflags	@""
	.align	4


	//----- nvinfo : EIATTR_CUDA_API_VERSION
	.align		4
        /*0000*/ 	.byte	0x04, 0x37
        /*0002*/ 	.short	(.L_36 - .L_35)
.L_35:
        /*0004*/ 	.word	0x00000082


	//----- nvinfo : EIATTR_SPARSE_MMA_MASK
	.align		4
.L_36:
        /*0008*/ 	.byte	0x03, 0x50
        /*000a*/ 	.short	0x0000


	//----- nvinfo : EIATTR_MAXREG_COUNT
	.align		4
        /*000c*/ 	.byte	0x03, 0x1b
        /*000e*/ 	.short	0x00ff


	//----- nvinfo : EIATTR_EXTERNS
	.align		4
        /*0010*/ 	.byte	0x04, 0x0f
        /*0012*/ 	.short	(.L_38 - .L_37)


	//   ....[0]....
	.align		4
.L_37:
        /*0014*/ 	.word	index@(vprintf)


	//----- nvinfo : EIATTR_MERCURY_ISA_VERSION
	.align		4
.L_38:
        /*0018*/ 	.byte	0x03, 0x5f
        /*001a*/ 	.short	0x0101


	//----- nvinfo : EIATTR_COOP_GROUP_MASK_REGIDS
	.align		4
        /*001c*/ 	.byte	0x04, 0x29
        /*001e*/ 	.short	(.L_40 - .L_39)


	//   ....[0]....
.L_39:
        /*0020*/ 	.word	0xffffffff


	//   ....[1]....
        /*0024*/ 	.word	0xffffffff


	//   ....[2]....
        /*0028*/ 	.word	0xffffffff


	//   ....[3]....
        /*002c*/ 	.word	0xffffffff


	//   ....[4]....
        /*0030*/ 	.word	0xffffffff


	//   ....[5]....
        /*0034*/ 	.word	0xffffffff


	//   ....[6]....
        /*0038*/ 	.word	0xffffffff


	//   ....[7]....
        /*003c*/ 	.word	0xffffffff


	//   ....[8]....
        /*0040*/ 	.word	0xffffffff


	//   ....[9]....
        /*0044*/ 	.word	0xffffffff


	//   ....[10]....
        /*0048*/ 	.word	0xffffffff


	//   ....[11]....
        /*004c*/ 	.word	0x0500000f


	//   ....[12]....
        /*0050*/ 	.word	0x0500000f


	//   ....[13]....
        /*0054*/ 	.word	0x0500000f


	//   ....[14]....
        /*0058*/ 	.word	0x0500000f


	//   ....[15]....
        /*005c*/ 	.word	0x0500000f


	//   ....[16]....
        /*0060*/ 	.word	0x0500000f


	//   ....[17]....
        /*0064*/ 	.word	0x0500000f


	//   ....[18]....
        /*0068*/ 	.word	0x0500000f


	//----- nvinfo : EIATTR_COOP_GROUP_INSTR_OFFSETS
	.align		4
.L_40:
        /*006c*/ 	.byte	0x04, 0x28
        /*006e*/ 	.short	(.L_42 - .L_41)


	//   ....[0]....
.L_41:
        /*0070*/ 	.word	0x00000140


	//   ....[1]....
        /*0074*/ 	.word	0x00000150


	//   ....[2]....
        /*0078*/ 	.word	0x00000170


	//   ....[3]....
        /*007c*/ 	.word	0x000002b0


	//   ....[4]....
        /*0080*/ 	.word	0x000002d0


	//   ....[5]....
        /*0084*/ 	.word	0x00000430


	//   ....[6]....
        /*0088*/ 	.word	0x00000450


	//   ....[7]....
        /*008c*/ 	.word	0x000005b0


	//   ....[8]....
        /*0090*/ 	.word	0x000005d0


	//   ....[9]....
        /*0094*/ 	.word	0x00000730


	//   ....[10]....
        /*0098*/ 	.word	0x00000750


	//   ....[11]....
        /*009c*/ 	.word	0x000009c0


	//   ....[12]....
        /*00a0*/ 	.word	0x00000a20


	//   ....[13]....
        /*00a4*/ 	.word	0x00000ad0


	//   ....[14]....
        /*00a8*/ 	.word	0x00000b60


	//   ....[15]....
        /*00ac*/ 	.word	0x00000c10


	//   ....[16]....
        /*00b0*/ 	.word	0x00000ca0


	//   ....[17]....
        /*00b4*/ 	.word	0x00000d50


	//   ....[18]....
        /*00b8*/ 	.word	0x00000de0


	//----- nvinfo : EIATTR_VRC_CTA_INIT_COUNT
	.align		4
.L_42:
        /*00bc*/ 	.byte	0x02, 0x4a
	.zero		1
	.zero		1


	//----- nvinfo : EIATTR_SYSCALL_OFFSETS
	.align		4
        /*00c0*/ 	.byte	0x04, 0x46
        /*00c2*/ 	.short	(.L_44 - .L_43)


	//   ....[0]....
.L_43:
        /*00c4*/ 	.word	0x00000260


	//   ....[1]....
        /*00c8*/ 	.word	0x000003e0


	//   ....[2]....
        /*00cc*/ 	.word	0x00000560


	//   ....[3]....
        /*00d0*/ 	.word	0x000006e0


	//   ....[4]....
        /*00d4*/ 	.word	0x00000860


	//   ....[5]....
        /*00d8*/ 	.word	0x00000930


	//----- nvinfo : EIATTR_EXIT_INSTR_OFFSETS
	.align		4
.L_44:
        /*00dc*/ 	.byte	0x04, 0x1c
        /*00de*/ 	.short	(.L_46 - .L_45)


	//   ....[0]....
.L_45:
        /*00e0*/ 	.word	0x00000940


	//----- nvinfo : EIATTR_CRS_STACK_SIZE
	.align		4
.L_46:
        /*00e4*/ 	.byte	0x04, 0x1e
        /*00e6*/ 	.short	(.L_48 - .L_47)
.L_47:
        /*00e8*/ 	.word	0x00000000


	//----- nvinfo : EIATTR_SW_WAR
	.align		4
.L_48:
        /*00ec*/ 	.byte	0x04, 0x36
        /*00ee*/ 	.short	(.L_50 - .L_49)
.L_49:
        /*00f0*/ 	.word	0x00000008
.L_50:


//--------------------- .nv.callgraph             --------------------------
	.section	.nv.callgraph,"",@"SHT_CUDA_CALLGRAPH"
	.align	4
	.sectionentsize	8
	.align		4
        /*0000*/ 	.word	0x00000000
	.align		4
        /*0004*/ 	.word	0xffffffff
	.align		4
        /*0008*/ 	.word	index@(_Z12warpReduceCGv)
	.align		4
        /*000c*/ 	.word	index@(vprintf)
	.align		4
        /*0010*/ 	.word	index@(_Z12warpReduceCGv)
	.align		4
        /*0014*/ 	.word	index@(__assertfail)
	.align		4
        /*0018*/ 	.word	index@(_Z10warpReducev)
	.align		4
        /*001c*/ 	.word	index@(vprintf)
	.align		4
        /*0020*/ 	.word	0x00000000
	.align		4
        /*0024*/ 	.word	0xfffffffe
	.align		4
        /*0028*/ 	.word	0x00000000
	.align		4
        /*002c*/ 	.word	0xfffffffd
	.align		4
        /*0030*/ 	.word	0x00000000
	.align		4
        /*0034*/ 	.word	0xfffffffc


//--------------------- .nv.constant4             --------------------------
	.section	.nv.constant4,"a",@progbits
	.align	8
	.align		8
.nv.constant4:
        /*0000*/ 	.dword	vprintf
	.align		8
        /*0008*/ 	.dword	__assertfail
	.align		8
        /*0010*/ 	.dword	__unnamed_1
	.align		8
        /*0018*/ 	.dword	$str
	.align		8
        /*0020*/ 	.dword	$str$1
	.align		8
        /*0028*/ 	.dword	$str$2
	.align		8
        /*0030*/ 	.dword	$str$3


//--------------------- .text._Z12warpReduceCGv   --------------------------
	.section	.text._Z12warpReduceCGv,"ax",@progbits
	.align	128
        .global         _Z12warpReduceCGv
        .type           _Z12warpReduceCGv,@function
        .size           _Z12warpReduceCGv,(.L_x_61 - _Z12warpReduceCGv)
        .other          _Z12warpReduceCGv,@"STO_CUDA_ENTRY STV_DEFAULT"
_Z12warpReduceCGv:
.text._Z12warpReduceCGv:
[----:B------:R-:W0:Y:S01]  /*0000*/  LDC R1, c[0x0][0x37c] ;  /* 0x0000df00ff017b82 */ /* 0x000e220000000800 */
[----:B------:R-:W1:Y:S01]  /*0010*/  S2R R2, SR_TID.X ;  /* 0x0000000000027919 */ /* 0x000e620000002100 */
[----:B------:R-:W2:Y:S01]  /*0020*/  LDCU UR4, c[0x0][0x2f8] ;  /* 0x00005f00ff0477ac */ /* 0x000ea20008000800 */
[----:B0-----:R-:W-:Y:S01]  /*0030*/  VIADD R1, R1, 0xfffffff0 ;  /* 0xfffffff001017836 */ /* 0x001fe20000000000 */
[----:B------:R-:W0:Y:S01]  /*0040*/  LDCU UR5, c[0x0][0x2fc] ;  /* 0x00005f80ff0577ac */ /* 0x000e220008000800 */
[----:B------:R-:W-:Y:S02]  /*0050*/  VOTEU.ANY UR36, UPT, PT ;  /* 0x0000000000247886 */ /* 0x000fe400038e0100 */
[----:B------:R-:W-:Y:S01]  /*0060*/  UISETP.NE.AND UP0, UPT, UR36, -0x1, UPT ;  /* 0xffffffff2400788c */ /* 0x000fe2000bf05270 */
[----:B--2---:R-:W-:-:S05]  /*0070*/  IADD3 R19, P0, PT, R1, UR4, RZ ;  /* 0x0000000401137c10 */ /* 0x004fca000ff1e0ff */
[----:B0-----:R-:W-:Y:S01]  /*0080*/  IMAD.X R18, RZ, RZ, UR5, P0 ;  /* 0x00000005ff127e24 */ /* 0x001fe200080e06ff */
[----:B-1----:R-:W-:-:S05]  /*0090*/  LOP3.LUT R0, R2, 0x1f, RZ, 0xc, !PT ;  /* 0x0000001f02007812 */ /* 0x002fca00078e0cff */
[----:B------:R-:W-:-:S05]  /*00a0*/  IMAD R3, R0, 0x56, RZ ;  /* 0x0000005600037824 */ /* 0x000fca00078e02ff */
[----:B------:R-:W-:-:S04]  /*00b0*/  SHF.R.U32.HI R3, RZ, 0x8, R3 ;  /* 0x00000008ff037819 */ /* 0x000fc80000011603 */
[----:B------:R-:W-:-:S05]  /*00c0*/  PRMT R3, R3, 0x9910, RZ ;  /* 0x0000991003037816 */ /* 0x000fca00000000ff */
[----:B------:R-:W-:-:S04]  /*00d0*/  IMAD R3, R3, 0x3, RZ ;  /* 0x0000000303037824 */ /* 0x000fc800078e02ff */
[----:B------:R-:W-:-:S05]  /*00e0*/  IMAD.MOV R3, RZ, RZ, -R3 ;  /* 0x000000ffff037224 */ /* 0x000fca00078e0a03 */
[----:B------:R-:W-:-:S05]  /*00f0*/  PRMT R3, R3, 0x7710, RZ ;  /* 0x0000771003037816 */ /* 0x000fca00000000ff */
[----:B------:R-:W-:-:S05]  /*0100*/  IMAD.IADD R16, R0, 0x1, R3 ;  /* 0x0000000100107824 */ /* 0x000fca00078e0203 */
[----:B------:R-:W-:-:S04]  /*0110*/  LOP3.LUT R16, R16, 0xff, RZ, 0xc0, !PT ;  /* 0x000000ff10107812 */ /* 0x000fc800078ec0ff */
[----:B------:R0:W1:Y:S01]  /*0120*/  MATCH.ANY R25, R16 ;  /* 0x00000000101973a1 */ /* 0x00006200000e8000 */
[----:B------:R-:W-:Y:S05]  /*0130*/  BRA.U UP0, `(.L_x_0) ;  /* 0x0000000100087547 */ /* 0x000fea000b800000 */
[----:B------:R2:W3:Y:S01]  /*0140*/  MATCH.ANY R0, R16 ;  /* 0x00000000100073a1 */ /* 0x0004e200000e8000 */
[----:B------:R-:W-:Y:S05]  /*0150*/  BRA `(.L_x_1) ;  /* 0x00000008009c7947 */ /* 0x000fea0003800000 */
.L_x_0:
[----:B------:R-:W-:Y:S01]  /*0160*/  IMAD.U32 R5, RZ, RZ, UR36 ;  /* 0x00000024ff057e24 */ /* 0x000fe2000f8e00ff */
[----:B------:R-:W-:Y:S01]  /*0170*/  ULOP3.LUT UR4, UR36, 0x1, URZ, 0xc0, !UPT ;  /* 0x0000000124047892 */ /* 0x000fe2000f8ec0ff */
[----:B------:R-:W-:Y:S01]  /*0180*/  IMAD.MOV.U32 R6, RZ, RZ, 0x1 ;  /* 0x00000001ff067424 */ /* 0x000fe200078e00ff */
[----:B------:R-:W2:Y:S02]  /*0190*/  MATCH.ANY R4, R16 ;  /* 0x00000000100473a1 */ /* 0x000ea400000e8000 */
[C---:B------:R-:W-:Y:S02]  /*01a0*/  R2P PR, R5.reuse, 0x7e ;  /* 0x0000007e05007804 */ /* 0x040fe40000000000 */
[----:B------:R-:W-:Y:S01]  /*01b0*/  IMAD.U32 R3, RZ, RZ, UR4 ;  /* 0x00000004ff037e24 */ /* 0x000fe2000f8e00ff */
[----:B------:R-:W-:-:S10]  /*01c0*/  LOP3.LUT P0, RZ, R5, 0x80, RZ, 0xc0, !PT ;  /* 0x0000008005ff7812 */ /* 0x000fd4000780c0ff */
[----:B------:R-:W-:Y:S01]  /*01d0*/  @P1 SHF.L.U32 R8, R6, R3, RZ ;  /* 0x0000000306081219 */ /* 0x000fe200000006ff */
[----:B------:R-:W-:Y:S02]  /*01e0*/  @P1 VIADD R3, R3, 0x1 ;  /* 0x0000000103031836 */ /* 0x000fe40000000000 */
[C---:B--2---:R-:W-:Y:S01]  /*01f0*/  @P1 IMAD.SHL.U32 R7, R4.reuse, 0x40000000, RZ ;  /* 0x4000000004071824 */ /* 0x044fe200078e00ff */
[C---:B------:R-:W-:Y:S01]  /*0200*/  LOP3.LUT R0, R4.reuse, 0x1, R5, 0x80, !PT ;  /* 0x0000000104007812 */ /* 0x040fe200078e8005 */
[----:B------:R-:W-:-:S03]  /*0210*/  @P2 IMAD.SHL.U32 R9, R4, 0x20000000, RZ ;  /* 0x2000000004092824 */ /* 0x000fc600078e00ff */
[----:B------:R-:W-:Y:S02]  /*0220*/  @P1 SHF.R.S32.HI R7, RZ, 0x1f, R7 ;  /* 0x0000001fff071819 */ /* 0x000fe40000011407 */
[----:B------:R-:W-:Y:S02]  /*0230*/  @P2 SHF.R.S32.HI R9, RZ, 0x1f, R9 ;  /* 0x0000001fff092819 */ /* 0x000fe40000011409 */
[----:B------:R-:W-:Y:S01]  /*0240*/  @P1 LOP3.LUT R0, R0, R7, R8, 0xf8, !PT ;  /* 0x0000000700001212 */ /* 0x000fe200078ef808 */
[----:B------:R-:W-:Y:S01]  /*0250*/  @P3 IMAD.SHL.U32 R7, R4, 0x10000000, RZ ;  /* 0x1000000004073824 */ /* 0x000fe200078e00ff */
[----:B------:R-:W-:Y:S01]  /*0260*/  @P2 SHF.L.U32 R8, R6, R3, RZ ;  /* 0x0000000306082219 */ /* 0x000fe200000006ff */
[----:B------:R-:W-:-:S03]  /*0270*/  @P2 VIADD R3, R3, 0x1 ;  /* 0x0000000103032836 */ /* 0x000fc60000000000 */
[----:B------:R-:W-:Y:S01]  /*0280*/  @P2 LOP3.LUT R0, R0, R9, R8, 0xf8, !PT ;  /* 0x0000000900002212 */ /* 0x000fe200078ef808 */
[----:B------:R-:W-:Y:S01]  /*0290*/  @P4 IMAD.SHL.U32 R8, R4, 0x8000000, RZ ;  /* 0x0800000004084824 */ /* 0x000fe200078e00ff */
[----:B------:R-:W-:Y:S02]  /*02a0*/  @P3 SHF.R.S32.HI R7, RZ, 0x1f, R7 ;  /* 0x0000001fff073819 */ /* 0x000fe40000011407 */
[----:B------:R-:W-:Y:S01]  /*02b0*/  @P3 SHF.L.U32 R9, R6, R3, RZ ;  /* 0x0000000306093219 */ /* 0x000fe200000006ff */
[----:B------:R-:W-:-:S03]  /*02c0*/  @P3 VIADD R3, R3, 0x1 ;  /* 0x0000000103033836 */ /* 0x000fc60000000000 */
[----:B------:R-:W-:Y:S02]  /*02d0*/  @P3 LOP3.LUT R0, R0, R7, R9, 0xf8, !PT ;  /* 0x0000000700003212 */ /* 0x000fe400078ef809 */
[----:B------:R-:W-:Y:S01]  /*02e0*/  @P4 SHF.R.S32.HI R7, RZ, 0x1f, R8 ;  /* 0x0000001fff074819 */ /* 0x000fe20000011408 */
[----:B------:R-:W-:Y:S01]  /*02f0*/  @P5 IMAD.SHL.U32 R8, R4, 0x4000000, RZ ;  /* 0x0400000004085824 */ /* 0x000fe200078e00ff */
[----:B------:R-:W-:Y:S01]  /*0300*/  @P4 SHF.L.U32 R9, R6, R3, RZ ;  /* 0x0000000306094219 */ /* 0x000fe200000006ff */
[----:B------:R-:W-:-:S03]  /*0310*/  @P4 VIADD R3, R3, 0x1 ;  /* 0x0000000103034836 */ /* 0x000fc60000000000 */
[----:B------:R-:W-:Y:S02]  /*0320*/  @P4 LOP3.LUT R0, R0, R7, R9, 0xf8, !PT ;  /* 0x0000000700004212 */ /* 0x000fe400078ef809 */
[----:B------:R-:W-:Y:S01]  /*0330*/  @P5 SHF.R.S32.HI R7, RZ, 0x1f, R8 ;  /* 0x0000001fff075819 */ /* 0x000fe20000011408 */
[----:B------:R-:W-:Y:S01]  /*0340*/  @P6 IMAD.SHL.U32 R8, R4, 0x2000000, RZ ;  /* 0x0200000004086824 */ /* 0x000fe200078e00ff */
[----:B------:R-:W-:Y:S01]  /*0350*/  @P5 SHF.L.U32 R9, R6, R3, RZ ;  /* 0x0000000306095219 */ /* 0x000fe200000006ff */
[----:B------:R-:W-:-:S03]  /*0360*/  @P5 VIADD R3, R3, 0x1 ;  /* 0x0000000103035836 */ /* 0x000fc60000000000 */
[----:B------:R-:W-:Y:S01]  /*0370*/  @P5 LOP3.LUT R0, R0, R7, R9, 0xf8, !PT ;  /* 0x0000000700005212 */ /* 0x000fe200078ef809 */
[----:B------:R-:W-:Y:S01]  /*0380*/  @P0 IMAD.SHL.U32 R9, R4, 0x1000000, RZ ;  /* 0x0100000004090824 */ /* 0x000fe200078e00ff */
[----:B------:R-:W-:Y:S02]  /*0390*/  @P6 SHF.R.S32.HI R7, RZ, 0x1f, R8 ;  /* 0x0000001fff076819 */ /* 0x000fe40000011408 */
[----:B------:R-:W-:Y:S01]  /*03a0*/  @P6 SHF.L.U32 R8, R6, R3, RZ ;  /* 0x0000000306086219 */ /* 0x000fe200000006ff */
[----:B------:R-:W-:Y:S01]  /*03b0*/  @P6 VIADD R3, R3, 0x1 ;  /* 0x0000000103036836 */ /* 0x000fe20000000000 */
[----:B------:R-:W-:Y:S02]  /*03c0*/  @P0 SHF.R.S32.HI R9, RZ, 0x1f, R9 ;  /* 0x0000001fff090819 */ /* 0x000fe40000011409 */
[----:B------:R-:W-:Y:S02]  /*03d0*/  @P6 LOP3.LUT R0, R0, R7, R8, 0xf8, !PT ;  /* 0x0000000700006212 */ /* 0x000fe400078ef808 */
[----:B------:R-:W-:Y:S01]  /*03e0*/  @P0 SHF.L.U32 R7, R6, R3, RZ ;  /* 0x0000000306070219 */ /* 0x000fe200000006ff */
[----:B------:R-:W-:-:S03]  /*03f0*/  @P0 VIADD R3, R3, 0x1 ;  /* 0x0000000103030836 */ /* 0x000fc60000000000 */
[----:B------:R-:W-:Y:S02]  /*0400*/  @P0 LOP3.LUT R0, R0, R9, R7, 0xf8, !PT ;  /* 0x0000000900000212 */ /* 0x000fe400078ef807 */
[----:B------:R-:W-:-:S13]  /*0410*/  R2P PR, R5.B1, 0x7f ;  /* 0x0000007f05007804 */ /* 0x000fda0000001000 */
[----:B------:R-:W-:Y:S01]  /*0420*/  @P0 IMAD.SHL.U32 R7, R4, 0x800000, RZ ;  /* 0x0080000004070824 */ /* 0x000fe200078e00ff */
[----:B------:R-:W-:Y:S01]  /*0430*/  @P0 SHF.L.U32 R10, R6, R3, RZ ;  /* 0x00000003060a0219 */ /* 0x000fe200000006ff */
[----:B------:R-:W-:Y:S02]  /*0440*/  @P1 IMAD.SHL.U32 R8, R4, 0x400000, RZ ;  /* 0x0040000004081824 */ /* 0x000fe400078e00ff */
[----:B------:R-:W-:Y:S01]  /*0450*/  @P0 VIADD R3, R3, 0x1 ;  /* 0x0000000103030836 */ /* 0x000fe20000000000 */
[----:B------:R-:W-:Y:S02]  /*0460*/  @P0 SHF.R.S32.HI R7, RZ, 0x1f, R7 ;  /* 0x0000001fff070819 */ /* 0x000fe40000011407 */
[----:B------:R-:W-:Y:S02]  /*0470*/  @P1 SHF.R.S32.HI R9, RZ, 0x1f, R8 ;  /* 0x0000001fff091819 */ /* 0x000fe40000011408 */
[----:B------:R-:W-:Y:S01]  /*0480*/  @P1 SHF.L.U32 R8, R6, R3, RZ ;  /* 0x0000000306081219 */ /* 0x000fe200000006ff */
[----:B------:R-:W-:Y:S01]  /*0490*/  @P1 VIADD R3, R3, 0x1 ;  /* 0x0000000103031836 */ /* 0x000fe20000000000 */
[----:B------:R-:W-:Y:S01]  /*04a0*/  @P0 LOP3.LUT R0, R0, R7, R10, 0xf8, !PT ;  /* 0x0000000700000212 */ /* 0x000fe200078ef80a */
[----:B------:R-:W-:Y:S01]  /*04b0*/  @P2 IMAD.SHL.U32 R7, R4, 0x200000, RZ ;  /* 0x0020000004072824 */ /* 0x000fe200078e00ff */
[----:B------:R-:W-:-:S02]  /*04c0*/  LOP3.LUT P0, RZ, R5, 0x8000, RZ, 0xc0, !PT ;  /* 0x0000800005ff7812 */ /* 0x000fc4000780c0ff */
[----:B------:R-:W-:Y:S01]  /*04d0*/  @P1 LOP3.LUT R0, R0, R9, R8, 0xf8, !PT ;  /* 0x0000000900001212 */ /* 0x000fe200078ef808 */
[----:B------:R-:W-:Y:S01]  /*04e0*/  @P3 IMAD.SHL.U32 R8, R4, 0x100000, RZ ;  /* 0x0010000004083824 */ /* 0x000fe200078e00ff */
[----:B------:R-:W-:Y:S01]  /*04f0*/  @P2 SHF.L.U32 R10, R6, R3, RZ ;  /* 0x00000003060a2219 */ /* 0x000fe200000006ff */
[----:B------:R-:W-:Y:S01]  /*0500*/  @P2 VIADD R3, R3, 0x1 ;  /* 0x0000000103032836 */ /* 0x000fe20000000000 */
        /* <DEDUP_REMOVED lines=17> */
[----:B------:R-:W-:Y:S01]  /*0620*/  @P0 IMAD.U32 R9, R4, 0x10000, RZ ;  /* 0x0001000004090824 */ /* 0x000fe200078e00ff */
        /* <DEDUP_REMOVED lines=53> */
[----:B------:R-:W-:Y:S02]  /*0980*/  @P0 VIADD R3, R3, 0x1 ;  /* 0x0000000103030836 */ /* 0x000fe40000000000 */
[----:B------:R-:W-:Y:S01]  /*0990*/  @P1 IMAD.SHL.U32 R7, R4, 0x40, RZ ;  /* 0x0000004004071824 */ /* 0x000fe200078e00ff */
[----:B------:R-:W-:-:S04]  /*09a0*/  @P0 SHF.R.S32.HI R5, RZ, 0x1f, R5 ;  /* 0x0000001fff050819 */ /* 0x000fc80000011405 */
        /* <DEDUP_REMOVED lines=25> */
[----:B------:R-:W-:Y:S02]  /*0b40*/  LOP3.LUT R4, R4, UR36, RZ, 0xc0, !PT ;  /* 0x0000002404047c12 */ /* 0x000fe4000f8ec0ff */
[----:B------:R-:W-:Y:S02]  /*0b50*/  @P5 LOP3.LUT R0, R0, R7, R8, 0xf8, !PT ;  /* 0x0000000700005212 */ /* 0x000fe400078ef808 */
[----:B------:R-:W-:Y:S01]  /*0b60*/  @P6 SHF.L.U32 R7, R6, R3, RZ ;  /* 0x0000000306076219 */ /* 0x000fe200000006ff */
[----:B------:R-:W-:Y:S01]  /*0b70*/  @P6 VIADD R3, R3, 0x1 ;  /* 0x0000000103036836 */ /* 0x000fe20000000000 */
[----:B------:R-:W-:-:S02]  /*0b80*/  @P6 SHF.R.S32.HI R5, RZ, 0x1f, R5 ;  /* 0x0000001fff056819 */ /* 0x000fc40000011405 */
[----:B------:R-:W-:Y:S02]  /*0b90*/  SHF.R.S32.HI R4, RZ, 0x1f, R4 ;  /* 0x0000001fff047819 */ /* 0x000fe40000011404 */
[----:B------:R-:W-:Y:S02]  /*0ba0*/  @P6 LOP3.LUT R0, R0, R5, R7, 0xf8, !PT ;  /* 0x0000000500006212 */ /* 0x000fe400078ef807 */
[----:B------:R-:W-:-:S04]  /*0bb0*/  SHF.L.U32 R3, R6, R3, RZ ;  /* 0x0000000306037219 */ /* 0x000fc800000006ff */
[----:B------:R-:W-:-:S07]  /*0bc0*/  LOP3.LUT R0, R0, R4, R3, 0xf8, !PT ;  /* 0x0000000400007212 */ /* 0x000fce00078ef803 */
.L_x_1:
[----:B-1-3--:R-:W-:Y:S01]  /*0bd0*/  ISETP.NE.AND P0, PT, R25, R0, PT ;  /* 0x000000001900720c */ /* 0x00afe20003f05270 */
[----:B------:R-:W-:-:S12]  /*0be0*/  BSSY.RECONVERGENT B6, `(.L_x_2) ;  /* 0x0000012000067945 */ /* 0x000fd80003800200 */
[----:B------:R-:W-:Y:S05]  /*0bf0*/  @!P0 BRA `(.L_x_3) ;  /* 0x0000000000408947 */ /* 0x000fea0003800000 */
[----:B------:R-:W-:Y:S01]  /*0c00*/  MOV R14, 0x8 ;  /* 0x00000008000e7802 */ /* 0x000fe20000000f00 */
[----:B------:R-:W1:Y:S01]  /*0c10*/  LDCU.64 UR4, c[0x4][0x28] ;  /* 0x01000500ff0477ac */ /* 0x000e620008000a00 */
[----:B------:R-:W-:Y:S02]  /*0c20*/  IMAD.MOV.U32 R8, RZ, RZ, 0x2c ;  /* 0x0000002cff087424 */ /* 0x000fe400078e00ff */
[----:B------:R-:W-:Y:S01]  /*0c30*/  IMAD.MOV.U32 R12, RZ, RZ, 0x1 ;  /* 0x00000001ff0c7424 */ /* 0x000fe200078e00ff */
[----:B------:R-:W3:Y:S01]  /*0c40*/  LDCU.64 UR6, c[0x4][0x30] ;  /* 0x01000600ff0677ac */ /* 0x000ee20008000a00 */
[----:B------:R-:W4:Y:S01]  /*0c50*/  LDC.64 R14, c[0x4][R14] ;  /* 0x010000000e0e7b82 */ /* 0x000f220000000a00 */
[----:B------:R-:W-:Y:S01]  /*0c60*/  IMAD.MOV.U32 R13, RZ, RZ, RZ ;  /* 0x000000ffff0d7224 */ /* 0x000fe200078e00ff */
[----:B------:R-:W5:Y:S01]  /*0c70*/  LDCU.64 UR8, c[0x4][0x10] ;  /* 0x01000200ff0877ac */ /* 0x000f620008000a00 */
[----:B-1----:R-:W-:Y:S02]  /*0c80*/  IMAD.U32 R4, RZ, RZ, UR4 ;  /* 0x00000004ff047e24 */ /* 0x002fe4000f8e00ff */
[----:B------:R-:W-:-:S02]  /*0c90*/  IMAD.U32 R5, RZ, RZ, UR5 ;  /* 0x00000005ff057e24 */ /* 0x000fc4000f8e00ff */
[----:B---3--:R-:W-:Y:S02]  /*0ca0*/  IMAD.U32 R6, RZ, RZ, UR6 ;  /* 0x00000006ff067e24 */ /* 0x008fe4000f8e00ff */
[----:B------:R-:W-:Y:S02]  /*0cb0*/  IMAD.U32 R7, RZ, RZ, UR7 ;  /* 0x00000007ff077e24 */ /* 0x000fe4000f8e00ff */
[----:B-----5:R-:W-:Y:S02]  /*0cc0*/  IMAD.U32 R10, RZ, RZ, UR8 ;  /* 0x00000008ff0a7e24 */ /* 0x020fe4000f8e00ff */
[----:B------:R-:W-:-:S07]  /*0cd0*/  IMAD.U32 R11, RZ, RZ, UR9 ;  /* 0x00000009ff0b7e24 */ /* 0x000fce000f8e00ff */
[----:B------:R-:W-:-:S07]  /*0ce0*/  LEPC R20, `(.L_x_3) ;  /* 0x000000001014794e */ /* 0x000fce0000000000 */
[----:B0-2-4-:R-:W-:Y:S05]  /*0cf0*/  CALL.ABS.NOINC R14 ;  /* 0x000000000e007343 */ /* 0x015fea0003c00000 */
.L_x_3:
[----:B------:R-:W-:Y:S05]  /*0d00*/  BSYNC.RECONVERGENT B6 ;  /* 0x0000000000067941 */ /* 0x000fea0003800200 */
.L_x_2:
[----:B------:R-:W-:Y:S05]  /*0d10*/  BRA.DIV UR36, `(.L_x_4) ;  /* 0x0000000624d87947 */ /* 0x000fea000b800000 */
[----:B------:R-:W-:Y:S01]  /*0d20*/  IMAD.U32 R0, RZ, RZ, UR36 ;  /* 0x00000024ff007e24 */ /* 0x000fe2000f8e00ff */
[----:B------:R-:W1:Y:S06]  /*0d30*/  MATCH.ANY R25, R25 ;  /* 0x00000000191973a1 */ /* 0x000e6c00000e8000 */
.L_x_21:
[----:B------:R-:W3:Y:S01]  /*0d40*/  S2R R26, SR_LANEID ;  /* 0x00000000001a7919 */ /* 0x000ee20000000000 */
[----:B-1----:R-:W1:Y:S08]  /*0d50*/  BREV R0, R25 ;  /* 0x0000001900007301 */ /* 0x002e700000000000 */
[----:B------:R-:W4:Y:S08]  /*0d60*/  POPC R24, R25 ;  /* 0x0000001900187309 */ /* 0x000f300000000000 */
[----:B-1----:R-:W3:Y:S01]  /*0d70*/  FLO.U32.SH R3, R0 ;  /* 0x0000000000037300 */ /* 0x002ee200000e0400 */
[----:B----4-:R-:W-:-:S02]  /*0d80*/  ISETP.GE.U32.AND P0, PT, R24, 0x2, PT ;  /* 0x000000021800780c */ /* 0x010fc40003f06070 */
[----:B---3--:R-:W-:Y:S01]  /*0d90*/  ISETP.NE.AND P6, PT, R3, R26, PT ;  /* 0x0000001a0300720c */ /* 0x008fe20003fc5270 */
[----:B------:R-:W-:-:S12]  /*0da0*/  BRA.DIV UR36, `(.L_x_5) ;  /* 0x0000000624d07947 */ /* 0x000fd8000b800000 */
.L_x_24:
[----:B------:R-:W-:Y:S01]  /*0db0*/  BSSY B7, `(.L_x_6) ;  /* 0x000005f000077945 */ /* 0x000fe20003800000 */
[----:B------:R-:W-:-:S03]  /*0dc0*/  IMAD.MOV.U32 R22, RZ, RZ, R16 ;  /* 0x000000ffff167224 */ /* 0x000fc600078e0010 */
[----:B------:R-:W-:Y:S05]  /*0dd0*/  @!P0 BRA `(.L_x_7) ;  /* 0x0000000400708947 */ /* 0x000fea0003800000 */
[----:B------:R-:W-:-:S07]  /*0de0*/  IMAD.MOV.U32 R22, RZ, RZ, R16 ;  /* 0x000000ffff167224 */ /* 0x000fce00078e0010 */
.L_x_18:
[----:B------:R-:W-:Y:S01]  /*0df0*/  ISETP.NE.AND P0, PT, R25, -0x1, PT ;  /* 0xffffffff1900780c */ /* 0x000fe20003f05270 */
[----:B------:R-:W-:Y:S01]  /*0e00*/  BSSY B0, `(.L_x_8) ;  /* 0x0000047000007945 */ /* 0x000fe20003800000 */
[----:B----4-:R-:W-:-:S11]  /*0e10*/  SHF.R.U32.HI R23, RZ, 0x1, R24 ;  /* 0x00000001ff177819 */ /* 0x010fd60000011618 */
[----:B-1----:R-:W-:Y:S05]  /*0e20*/  @P0 BRA `(.L_x_9) ;  /* 0x0000000000100947 */ /* 0x002fea0003800000 */
[----:B------:R-:W-:-:S03]  /*0e30*/  UMOV UR4, 0xffffffff ;  /* 0xffffffff00047882 */ /* 0x000fc60000000000 */
[----:B------:R-:W-:Y:S05]  /*0e40*/  BRA.DIV UR4, `(.L_x_10) ;  /* 0x0000000604c87947 */ /* 0x000fea000b800000 */
[----:B------:R4:W5:Y:S01]  /*0e50*/  SHFL.DOWN PT, R17, R16, R23, 0x1f ;  /* 0x08001f1710117589 */ /* 0x00096200000e0000 */
[----:B------:R-:W-:Y:S05]  /*0e60*/  BRA `(.L_x_11) ;  /* 0x0000000400007947 */ /* 0x000fea0003800000 */
.L_x_9:
[----:B------:R-:W-:Y:S01]  /*0e70*/  VIADD R0, R23, 0x1 ;  /* 0x0000000117007836 */ /* 0x000fe20000000000 */
[----:B------:R-:W-:Y:S01]  /*0e80*/  BSSY.RECONVERGENT B1, `(.L_x_12) ;  /* 0x0000011000017945 */ /* 0x000fe20003800200 */
[----:B------:R-:W-:Y:S01]  /*0e90*/  PLOP3.LUT P0, PT, PT, PT, PT, 0x8, 0x80 ;  /* 0x000000000080781c */ /* 0x000fe20003f0e170 */
[----:B------:R-:W-:Y:S02]  /*0ea0*/  IMAD.MOV.U32 R3, RZ, RZ, R25 ;  /* 0x000000ffff037224 */ /* 0x000fe400078e0019 */
[----:B------:R-:W-:Y:S01]  /*0eb0*/  ISETP.EQ.AND P1, PT, R0, RZ, PT ;  /* 0x000000ff0000720c */ /* 0x000fe20003f22270 */
[----:B------:R-:W-:-:S12]  /*0ec0*/  IMAD.MOV.U32 R4, RZ, RZ, R26 ;  /* 0x000000ffff047224 */ /* 0x000fd800078e001a */
[----:B------:R-:W-:Y:S05]  /*0ed0*/  @P1 BRA `(.L_x_13) ;  /* 0x00000000001c1947 */ /* 0x000fea0003800000 */
[----:B------:R-:W-:-:S13]  /*0ee0*/  ISETP.GT.AND P1, PT, R0, RZ, PT ;  /* 0x000000ff0000720c */ /* 0x000fda0003f24270 */
[----:B------:R-:W-:Y:S05]  /*0ef0*/  @P1 BRA `(.L_x_14) ;  /* 0x0000000000241947 */ /* 0x000fea0003800000 */
[----:B------:R-:W1:Y:S01]  /*0f00*/  BREV R3, R3 ;  /* 0x0000000300037301 */ /* 0x000e620000000000 */
[----:B------:R-:W-:Y:S01]  /*0f10*/  PLOP3.LUT P0, PT, PT, PT, PT, 0x80, 0x8 ;  /* 0x000000000008781c */ /* 0x000fe20003f0f070 */
[----:B------:R-:W-:Y:S01]  /*0f20*/  IMAD.MOV R0, RZ, RZ, -R0 ;  /* 0x000000ffff007224 */ /* 0x000fe200078e0a00 */
[----:B------:R-:W-:Y:S01]  /*0f30*/  IADD3 R4, PT, PT, -R4, 0x1f, RZ ;  /* 0x0000001f04047810 */ /* 0x000fe20007ffe1ff */
[----:B------:R-:W-:Y:S10]  /*0f40*/  BRA `(.L_x_14) ;  /* 0x0000000000107947 */ /* 0x000ff40003800000 */
.L_x_13:
[----:B------:R-:W-:Y:S02]  /*0f50*/  IMAD.MOV.U32 R5, RZ, RZ, 0x1 ;  /* 0x00000001ff057424 */ /* 0x000fe400078e00ff */
[----:B------:R-:W-:-:S03]  /*0f60*/  IMAD.MOV.U32 R0, RZ, RZ, 0x1 ;  /* 0x00000001ff007424 */ /* 0x000fc600078e00ff */
[----:B------:R-:W-:-:S04]  /*0f70*/  SHF.L.U32 R6, R5, R4, RZ ;  /* 0x0000000405067219 */ /* 0x000fc800000006ff */
[----:B------:R-:W-:-:S07]  /*0f80*/  LOP3.LUT R3, R3, R6, RZ, 0xc0, !PT ;  /* 0x0000000603037212 */ /* 0x000fce00078ec0ff */
.L_x_14:
[----:B------:R-:W-:Y:S05]  /*0f90*/  BSYNC.RECONVERGENT B1 ;  /* 0x0000000000017941 */ /* 0x000fea0003800200 */
.L_x_12:
[----:B------:R-:W-:Y:S01]  /*0fa0*/  IMAD.MOV.U32 R5, RZ, RZ, -0x1 ;  /* 0xffffffffff057424 */ /* 0x000fe200078e00ff */
[----:B------:R-:W3:Y:S01]  /*0fb0*/  REDUX.OR UR4, R25 ;  /* 0x00000000190473c4 */ /* 0x000ee20000004000 */
[----:B------:R-:W-:-:S03]  /*0fc0*/  VOTEU.ANY UR5, UPT, PT ;  /* 0x0000000000057886 */ /* 0x000fc600038e0100 */
[----:B------:R-:W-:-:S04]  /*0fd0*/  SHF.L.U32 R4, R5, R4, RZ ;  /* 0x0000000405047219 */ /* 0x000fc800000006ff */
[----:B-1----:R-:W-:-:S04]  /*0fe0*/  LOP3.LUT R4, R3, R4, RZ, 0xc0, !PT ;  /* 0x0000000403047212 */ /* 0x002fc800078ec0ff */
[----:B------:R-:W-:Y:S01]  /*0ff0*/  PRMT R5, R4, 0x7710, RZ ;  /* 0x0000771004057816 */ /* 0x000fe200000000ff */
[----:B------:R-:W-:Y:S08]  /*1000*/  POPC R3, R4 ;  /* 0x0000000400037309 */ /* 0x000ff00000000000 */
[----:B------:R-:W1:Y:S02]  /*1010*/  POPC R5, R5 ;  /* 0x0000000500057309 */ /* 0x000e640000000000 */
[----:B-1----:R-:W-:Y:S01]  /*1020*/  ISETP.LT.U32.AND P1, PT, R5, R0, PT ;  /* 0x000000000500720c */ /* 0x002fe20003f21070 */
[----:B------:R-:W-:-:S05]  /*1030*/  IMAD.IADD R7, R0, 0x1, -R5 ;  /* 0x0000000100077824 */ /* 0x000fca00078e0a05 */
[----:B------:R-:W-:-:S07]  /*1040*/  SEL R7, R7, R0, P1 ;  /* 0x0000000007077207 */ /* 0x000fce0000800000 */
[----:B------:R-:W-:-:S04]  /*1050*/  @P1 SHF.R.U32.HI R4, RZ, 0x10, R4 ;  /* 0x00000010ff041819 */ /* 0x000fc80000011604 */
[----:B------:R-:W-:-:S06]  /*1060*/  PRMT R6, R4, 0x7770, RZ ;  /* 0x0000777004067816 */ /* 0x000fcc00000000ff */
[----:B------:R-:W1:Y:S02]  /*1070*/  POPC R6, R6 ;  /* 0x0000000600067309 */ /* 0x000e640000000000 */
[----:B-1----:R-:W-:-:S13]  /*1080*/  ISETP.LT.U32.AND P2, PT, R6, R7, PT ;  /* 0x000000070600720c */ /* 0x002fda0003f41070 */
[----:B------:R-:W-:Y:S01]  /*1090*/  @P2 SHF.R.U32.HI R4, RZ, 0x8, R4 ;  /* 0x00000008ff042819 */ /* 0x000fe20000011604 */
[----:B------:R-:W-:-:S03]  /*10a0*/  @P2 IMAD.IADD R7, R7, 0x1, -R6 ;  /* 0x0000000107072824 */ /* 0x000fc600078e0a06 */
[----:B------:R-:W-:-:S06]  /*10b0*/  SGXT.U32 R8, R4, 0x4 ;  /* 0x000000040408781a */ /* 0x000fcc0000000000 */
[----:B------:R-:W1:Y:S02]  /*10c0*/  POPC R8, R8 ;  /* 0x0000000800087309 */ /* 0x000e640000000000 */
[----:B-1----:R-:W-:-:S13]  /*10d0*/  ISETP.LT.U32.AND P3, PT, R8, R7, PT ;  /* 0x000000070800720c */ /* 0x002fda0003f61070 */
[----:B------:R-:W-:Y:S01]  /*10e0*/  @P3 SHF.R.U32.HI R4, RZ, 0x4, R4 ;  /* 0x00000004ff043819 */ /* 0x000fe20000011604 */
[----:B------:R-:W-:Y:S02]  /*10f0*/  @P3 IMAD.IADD R7, R7, 0x1, -R8 ;  /* 0x0000000107073824 */ /* 0x000fe400078e0a08 */
[----:B------:R-:W1:Y:S01]  /*1100*/  MATCH.ANY R8, R25 ;  /* 0x00000000190873a1 */ /* 0x000e6200000e8000 */
[----:B------:R-:W-:Y:S02]  /*1110*/  SHF.R.U32.HI R9, RZ, 0x1, R4 ;  /* 0x00000001ff097819 */ /* 0x000fe40000011604 */
[----:B------:R-:W-:Y:S02]  /*1120*/  SGXT.U32 R5, R4, 0x1 ;  /* 0x000000010405781a */ /* 0x000fe40000000000 */
[----:B------:R-:W-:-:S05]  /*1130*/  SGXT.U32 R6, R9, 0x1 ;  /* 0x000000010906781a */ /* 0x000fca0000000000 */
[----:B------:R-:W-:-:S05]  /*1140*/  IMAD.IADD R6, R5, 0x1, R6 ;  /* 0x0000000105067824 */ /* 0x000fca00078e0206 */
[----:B------:R-:W-:-:S13]  /*1150*/  ISETP.LT.U32.AND P4, PT, R6, R7, PT ;  /* 0x000000070600720c */ /* 0x000fda0003f81070 */
[----:B------:R-:W-:Y:S01]  /*1160*/  @P4 SHF.R.U32.HI R4, RZ, 0x2, R4 ;  /* 0x00000002ff044819 */ /* 0x000fe20000011604 */
[----:B------:R-:W-:-:S03]  /*1170*/  @P4 IMAD.IADD R7, R7, 0x1, -R6 ;  /* 0x0000000107074824 */ /* 0x000fc600078e0a06 */
[----:B------:R-:W-:Y:S02]  /*1180*/  SGXT.U32 R6, R4, 0x1 ;  /* 0x000000010406781a */ /* 0x000fe40000000000 */
[----:B------:R-:W-:Y:S02]  /*1190*/  SEL R4, RZ, 0x10, !P1 ;  /* 0x00000010ff047807 */ /* 0x000fe40004800000 */
[----:B------:R-:W-:-:S03]  /*11a0*/  ISETP.LT.U32.AND P1, PT, R6, R7, PT ;  /* 0x000000070600720c */ /* 0x000fc60003f21070 */
[----:B------:R-:W-:-:S04]  /*11b0*/  @P2 VIADD R4, R4, 0x8 ;  /* 0x0000000804042836 */ /* 0x000fc80000000000 */
[----:B------:R-:W-:-:S04]  /*11c0*/  @P3 VIADD R4, R4, 0x4 ;  /* 0x0000000404043836 */ /* 0x000fc80000000000 */
[----:B------:R-:W-:-:S04]  /*11d0*/  @P4 VIADD R4, R4, 0x2 ;  /* 0x0000000204044836 */ /* 0x000fc80000000000 */
[----:B------:R-:W-:Y:S01]  /*11e0*/  @P1 VIADD R4, R4, 0x1 ;  /* 0x0000000104041836 */ /* 0x000fe20000000000 */
[----:B------:R-:W-:-:S04]  /*11f0*/  ISETP.LT.AND P1, PT, R3, R0, PT ;  /* 0x000000000300720c */ /* 0x000fc80003f21270 */
[----:B------:R-:W-:-:S04]  /*1200*/  @P0 IADD3 R4, PT, PT, -R4, 0x1f, RZ ;  /* 0x0000001f04040810 */ /* 0x000fc80007ffe1ff */
[----:B------:R-:W-:Y:S02]  /*1210*/  SEL R3, R4, 0xffffffff, !P1 ;  /* 0xffffffff04037807 */ /* 0x000fe40004800000 */
[----:B-1----:R-:W-:Y:S02]  /*1220*/  LOP3.LUT P1, RZ, R25, UR5, R8, 0x40, !PT ;  /* 0x0000000519ff7c12 */ /* 0x002fe4000f824008 */
[----:B------:R-:W-:-:S04]  /*1230*/  ISETP.GT.U32.AND P0, PT, R3, 0x1f, PT ;  /* 0x0000001f0300780c */ /* 0x000fc80003f04070 */
[----:B------:R-:W-:-:S07]  /*1240*/  SEL R12, R26, R3, P0 ;  /* 0x000000031a0c7207 */ /* 0x000fce0000000000 */
[----:B---3--:R-:W-:Y:S05]  /*1250*/  @!P1 BRA.DIV UR4, `(.L_x_15) ;  /* 0x0000000204f09947 */ /* 0x008fea000b800000 */
[----:B------:R1:W3:Y:S02]  /*1260*/  SHFL.IDX PT, R17, R16, R12, 0x1f ;  /* 0x00001f0c10117589 */ /* 0x0002e400000e0000 */
.L_x_11:
[----:B------:R-:W-:Y:S05]  /*1270*/  BSYNC B0 ;  /* 0x0000000000007941 */ /* 0x000fea0003800000 */
.L_x_8:
[----:B------:R-:W-:Y:S01]  /*1280*/  ISETP.NE.AND P0, PT, R2, RZ, PT ;  /* 0x000000ff0200720c */ /* 0x000fe20003f05270 */
[----:B------:R-:W-:-:S12]  /*1290*/  BSSY.RECONVERGENT B6, `(.L_x_16) ;  /* 0x000000c000067945 */ /* 0x000fd80003800200 */
[----:B------:R-:W-:Y:S05]  /*12a0*/  @P0 BRA `(.L_x_17) ;  /* 0x0000000000280947 */ /* 0x000fea0003800000 */
[----:B------:R-:W-:Y:S01]  /*12b0*/  MOV R8, 0x0 ;  /* 0x0000000000087802 */ /* 0x000fe20000000f00 */
[----:B---3-5:R3:W-:Y:S01]  /*12c0*/  STL.64 [R1], R16 ;  /* 0x0000001001007387 */ /* 0x0287e20000100a00 */
[----:B------:R-:W5:Y:S01]  /*12d0*/  LDCU.64 UR4, c[0x4][0x18] ;  /* 0x01000300ff0477ac */ /* 0x000f620008000a00 */
[----:B------:R-:W-:Y:S02]  /*12e0*/  IMAD.MOV.U32 R6, RZ, RZ, R19 ;  /* 0x000000ffff067224 */ /* 0x000fe400078e0013 */
[----:B------:R-:W-:Y:S01]  /*12f0*/  IMAD.MOV.U32 R7, RZ, RZ, R18 ;  /* 0x000000ffff077224 */ /* 0x000fe200078e0012 */
[----:B------:R-:W0:Y:S01]  /*1300*/  LDC.64 R8, c[0x4][R8] ;  /* 0x0100000008087b82 */ /* 0x000e220000000a00 */
[----:B-----5:R-:W-:Y:S02]  /*1310*/  IMAD.U32 R4, RZ, RZ, UR4 ;  /* 0x00000004ff047e24 */ /* 0x020fe4000f8e00ff */
[----:B---3--:R-:W-:-:S07]  /*1320*/  IMAD.U32 R5, RZ, RZ, UR5 ;  /* 0x00000005ff057e24 */ /* 0x008fce000f8e00ff */
[----:B------:R-:W-:-:S07]  /*1330*/  LEPC R20, `(.L_x_17) ;  /* 0x000000001014794e */ /* 0x000fce0000000000 */
[----:B012-4-:R-:W-:Y:S05]  /*1340*/  CALL.ABS.NOINC R8 ;  /* 0x0000000008007343 */ /* 0x017fea0003c00000 */
.L_x_17:
[----:B------:R-:W-:Y:S05]  /*1350*/  BSYNC.RECONVERGENT B6 ;  /* 0x0000000000067941 */ /* 0x000fea0003800200 */
.L_x_16:
[----:B------:R-:W-:Y:S01]  /*1360*/  ISETP.GT.U32.AND P0, PT, R24, 0x3, PT ;  /* 0x000000031800780c */ /* 0x000fe20003f04070 */
[----:B---3-5:R-:W-:Y:S02]  /*1370*/  IMAD.IADD R22, R17, 0x1, R22 ;  /* 0x0000000111167824 */ /* 0x028fe400078e0216 */
[----:B------:R-:W-:-:S10]  /*1380*/  IMAD.MOV.U32 R24, RZ, RZ, R23 ;  /* 0x000000ffff187224 */ /* 0x000fd400078e0017 */
[----:B------:R-:W-:Y:S05]  /*1390*/  @P0 BRA `(.L_x_18) ;  /* 0xfffffff800940947 */ /* 0x000fea000383ffff */
.L_x_7:
[----:B------:R-:W-:Y:S05]  /*13a0*/  BSYNC B7 ;  /* 0x0000000000077941 */ /* 0x000fea0003800000 */
.L_x_6:
[----:B------:R-:W-:Y:S01]  /*13b0*/  IMAD.MOV.U32 R3, RZ, RZ, R16 ;  /* 0x000000ffff037224 */ /* 0x000fe200078e0010 */
[----:B------:R-:W-:Y:S01]  /*13c0*/  MOV R0, 0x0 ;  /* 0x0000000000007802 */ /* 0x000fe20000000f00 */
[----:B------:R3:W-:Y:S01]  /*13d0*/  STL [R1+0x8], R22 ;  /* 0x0000081601007387 */ /* 0x0007e20000100800 */
[----:B------:R-:W5:Y:S01]  /*13e0*/  LDCU.64 UR4, c[0x4][0x20] ;  /* 0x01000400ff0477ac */ /* 0x000f620008000a00 */
[----:B------:R-:W-:Y:S01]  /*13f0*/  IMAD.MOV.U32 R6, RZ, RZ, R19 ;  /* 0x000000ffff067224 */ /* 0x000fe200078e0013 */
[----:B------:R3:W0:Y:S01]  /*1400*/  LDC.64 R8, c[0x4][R0] ;  /* 0x0100000000087b82 */ /* 0x0006220000000a00 */
[----:B------:R3:W-:Y:S01]  /*1410*/  STL.64 [R1], R2 ;  /* 0x0000000201007387 */ /* 0x0007e20000100a00 */
[----:B------:R-:W-:Y:S02]  /*1420*/  IMAD.MOV.U32 R7, RZ, RZ, R18 ;  /* 0x000000ffff077224 */ /* 0x000fe400078e0012 */
[----:B-----5:R-:W-:Y:S02]  /*1430*/  IMAD.U32 R4, RZ, RZ, UR4 ;  /* 0x00000004ff047e24 */ /* 0x020fe4000f8e00ff */
[----:B---3--:R-:W-:-:S07]  /*1440*/  IMAD.U32 R5, RZ, RZ, UR5 ;  /* 0x00000005ff057e24 */ /* 0x008fce000f8e00ff */
[----:B------:R-:W-:-:S07]  /*1450*/  LEPC R20, `(.L_x_19) ;  /* 0x000000001014794e */ /* 0x000fce0000000000 */
[----:B012-4-:R-:W-:Y:S05]  /*1460*/  CALL.ABS.NOINC R8 ;  /* 0x0000000008007343 */ /* 0x017fea0003c00000 */
.L_x_19:
[----:B------:R-:W-:Y:S05]  /*1470*/  EXIT ;  /* 0x000000000000794d */ /* 0x000fea0003800000 */
.L_x_4:
[----:B------:R-:W-:Y:S02]  /*1480*/  IMAD.U32 R15, RZ, RZ, UR36 ;  /* 0x00000024ff0f7e24 */ /* 0x000fe4000f8e00ff */
[----:B------:R-:W-:-:S07]  /*1490*/  IMAD.MOV.U32 R13, RZ, RZ, R25 ;  /* 0x000000ffff0d7224 */ /* 0x000fce00078e0019 */
[----:B0-2---:R-:W-:Y:S05]  /*14a0*/  WARPSYNC.COLLECTIVE R15, `(.L_x_20) ;  /* 0x000000000f087348 */ /* 0x005fea0003c00000 */
[----:B------:R1:W3:Y:S02]  /*14b0*/  MATCH.ANY R14, R13 ;  /* 0x000000000d0e73a1 */ /* 0x0002e400000e8000 */
[----:B0123--:R-:W-:Y:S05]  /*14c0*/  ENDCOLLECTIVE ;  /* 0x000000000000791b */ /* 0x00ffea0003800000 */
.L_x_20:
[----:B------:R-:W-:Y:S01]  /*14d0*/  IMAD.MOV.U32 R25, RZ, RZ, R14 ;  /* 0x000000ffff197224 */ /* 0x000fe200078e000e */
[----:B------:R-:W-:Y:S06]  /*14e0*/  BRA `(.L_x_21) ;  /* 0xfffffff800147947 */ /* 0x000fec000383ffff */
.L_x_5:
[----:B------:R-:W-:Y:S01]  /*14f0*/  BSSY B0, `(.L_x_22) ;  /* 0x0000006000007945 */ /* 0x000fe20003800000 */
[----:B------:R-:W-:Y:S01]  /*1500*/  IMAD.U32 R15, RZ, RZ, UR36 ;  /* 0x00000024ff0f7e24 */ /* 0x000fe2000f8e00ff */
[----:B------:R-:W-:-:S13]  /*1510*/  PLOP3.LUT P6, PT, P6, PT, PT, 0x8, 0x80 ;  /* 0x000000000080781c */ /* 0x000fda00037ce170 */
[----:B0-2---:R-:W-:Y:S05]  /*1520*/  WARPSYNC.COLLECTIVE R15, `(.L_x_23) ;  /* 0x000000000f087348 */ /* 0x005fea0003c00000 */
[----:B------:R-:W-:Y:S01]  /*1530*/  VOTE.ANY R14, PT, P6 ;  /* 0x00000000000e7806 */ /* 0x000fe200030e0100 */
[----:B0-2---:R-:W-:Y:S06]  /*1540*/  ENDCOLLECTIVE ;  /* 0x000000000000791b */ /* 0x005fec0003800000 */
.L_x_23:
[----:B------:R-:W-:Y:S05]  /*1550*/  BSYNC B0 ;  /* 0x0000000000007941 */ /* 0x000fea0003800000 */
.L_x_22:
[----:B------:R-:W-:Y:S05]  /*1560*/  BRA `(.L_x_24) ;  /* 0xfffffff800107947 */ /* 0x000fea000383ffff */
.L_x_10:
[----:B------:R-:W-:Y:S01]  /*1570*/  BSSY B1, `(.L_x_25) ;  /* 0x0000008000017945 */ /* 0x000fe20003800000 */
[----:B------:R-:W-:Y:S02]  /*1580*/  IMAD.MOV.U32 R13, RZ, RZ, R16 ;  /* 0x000000ffff0d7224 */ /* 0x000fe400078e0010 */
[----:B------:R-:W-:Y:S02]  /*1590*/  IMAD.MOV.U32 R12, RZ, RZ, R23 ;  /* 0x000000ffff0c7224 */ /* 0x000fe400078e0017 */
[----:B------:R-:W-:Y:S02]  /*15a0*/  IMAD.MOV.U32 R11, RZ, RZ, 0x1f ;  /* 0x0000001fff0b7424 */ /* 0x000fe400078e00ff */
[----:B------:R-:W-:-:S07]  /*15b0*/  IMAD.MOV.U32 R15, RZ, RZ, -0x1 ;  /* 0xffffffffff0f7424 */ /* 0x000fce00078e00ff */
[----:B0-2---:R-:W-:Y:S05]  /*15c0*/  WARPSYNC.COLLECTIVE R15, `(.L_x_26) ;  /* 0x000000000f087348 */ /* 0x005fea0003c00000 */
[----:B------:R1:W3:Y:S02]  /*15d0*/  SHFL.DOWN P6, R14, R13, R12, R11 ;  /* 0x0800000c0d0e7389 */ /* 0x0002e400000c000b */
[----:B0123--:R-:W-:Y:S05]  /*15e0*/  ENDCOLLECTIVE ;  /* 0x000000000000791b */ /* 0x00ffea0003800000 */
.L_x_26:
[----:B------:R-:W-:Y:S05]  /*15f0*/  BSYNC B1 ;  /* 0x0000000000017941 */ /* 0x000fea0003800000 */
.L_x_25:
[----:B------:R-:W-:Y:S01]  /*1600*/  IMAD.MOV.U32 R17, RZ, RZ, R14 ;  /* 0x000000ffff117224 */ /* 0x000fe200078e000e */
[----:B------:R-:W-:Y:S06]  /*1610*/  BRA `(.L_x_11) ;  /* 0xfffffffc00147947 */ /* 0x000fec000383ffff */
.L_x_15:
[----:B------:R-:W-:Y:S01]  /*1620*/  BSSY B1, `(.L_x_27) ;  /* 0x0000007000017945 */ /* 0x000fe20003800000 */
[----:B------:R-:W-:Y:S02]  /*1630*/  IMAD.MOV.U32 R13, RZ, RZ, R16 ;  /* 0x000000ffff0d7224 */ /* 0x000fe400078e0010 */
[----:B------:R-:W-:Y:S02]  /*1640*/  IMAD.MOV.U32 R11, RZ, RZ, 0x1f ;  /* 0x0000001fff0b7424 */ /* 0x000fe400078e00ff */
[----:B------:R-:W-:-:S07]  /*1650*/  IMAD.MOV.U32 R15, RZ, RZ, R25 ;  /* 0x000000ffff0f7224 */ /* 0x000fce00078e0019 */
[----:B0-2---:R-:W-:Y:S05]  /*1660*/  WARPSYNC.COLLECTIVE R15, `(.L_x_28) ;  /* 0x000000000f087348 */ /* 0x005fea0003c00000 */
[----:B------:R1:W3:Y:S02]  /*1670*/  SHFL.IDX P6, R14, R13, R12, R11 ;  /* 0x0000000c0d0e7389 */ /* 0x0002e400000c000b */
[----:B0123--:R-:W-:Y:S05]  /*1680*/  ENDCOLLECTIVE ;  /* 0x000000000000791b */ /* 0x00ffea0003800000 */
.L_x_28:
[----:B------:R-:W-:Y:S05]  /*1690*/  BSYNC B1 ;  /* 0x0000000000017941 */ /* 0x000fea0003800000 */
.L_x_27:
[----:B------:R-:W-:Y:S01]  /*16a0*/  IMAD.MOV.U32 R17, RZ, RZ, R14 ;  /* 0x000000ffff117224 */ /* 0x000fe200078e000e */
[----:B------:R-:W-:Y:S06]  /*16b0*/  BRA `(.L_x_11) ;  /* 0xfffffff800ec7947 */ /* 0x000fec000383ffff */
.L_x_29:
[----:B------:R-:W-:-:S00]  /*16c0*/  BRA `(.L_x_29) ;  /* 0xfffffffc00fc7947 */ /* 0x000fc0000383ffff */
[----:B------:R-:W-:-:S00]  /*16d0*/  NOP ;  /* 0x0000000000007918 */ /* 0x000fc00000000000 */
        /* <DEDUP_REMOVED lines=10> */
.L_x_61:


//--------------------- .text._Z10warpReducev     --------------------------
	.section	.text._Z10warpReducev,"ax",@progbits
	.align	128
        .global         _Z10warpReducev
        .type           _Z10warpReducev,@function
        .size           _Z10warpReducev,(.L_x_62 - _Z10warpReducev)
        .other          _Z10warpReducev,@"STO_CUDA_ENTRY STV_DEFAULT"
_Z10warpReducev:
.text._Z10warpReducev:
[----:B------:R-:W0:Y:S01]  /*0000*/  LDC R1, c[0x0][0x37c] ;  /* 0x0000df00ff017b82 */ /* 0x000e220000000800 */
[----:B------:R-:W1:Y:S01]  /*0010*/  S2R R16, SR_TID.X ;  /* 0x0000000000107919 */ /* 0x000e620000002100 */
[----:B------:R-:W2:Y:S01]  /*0020*/  LDCU UR4, c[0x0][0x2f8] ;  /* 0x00005f00ff0477ac */ /* 0x000ea20008000800 */
[----:B0-----:R-:W-:Y:S01]  /*0030*/  VIADD R1, R1, 0xfffffff0 ;  /* 0xfffffff001017836 */ /* 0x001fe20000000000 */
[----:B------:R-:W-:Y:S01]  /*0040*/  BSSY.RECONVERGENT B6, `(.L_x_30) ;  /* 0x0000023000067945 */ /* 0x000fe20003800200 */
[----:B------:R-:W0:Y:S01]  /*0050*/  S2R R22, SR_LANEID ;  /* 0x0000000000167919 */ /* 0x000e220000000000 */
[----:B------:R-:W3:Y:S02]  /*0060*/  LDCU UR5, c[0x0][0x2fc] ;  /* 0x00005f80ff0577ac */ /* 0x000ee40008000800 */
[----:B--2---:R-:W-:-:S04]  /*0070*/  IADD3 R18, P1, PT, R1, UR4, RZ ;  /* 0x0000000401127c10 */ /* 0x004fc8000ff3e0ff */
[----:B---3--:R-:W-:Y:S02]  /*0080*/  IADD3.X R19, PT, PT, RZ, UR5, RZ, P1, !PT ;  /* 0x00000005ff137c10 */ /* 0x008fe40008ffe4ff */
[----:B-1----:R-:W-:-:S05]  /*0090*/  LOP3.LUT R0, R16, 0x1f, RZ, 0xc, !PT ;  /* 0x0000001f10007812 */ /* 0x002fca00078e0cff */
[----:B------:R-:W-:-:S05]  /*00a0*/  IMAD R2, R0, 0x56, RZ ;  /* 0x0000005600027824 */ /* 0x000fca00078e02ff */
[----:B------:R-:W-:-:S04]  /*00b0*/  SHF.R.U32.HI R2, RZ, 0x8, R2 ;  /* 0x00000008ff027819 */ /* 0x000fc80000011602 */
[----:B------:R-:W-:-:S05]  /*00c0*/  PRMT R2, R2, 0x9910, RZ ;  /* 0x0000991002027816 */ /* 0x000fca00000000ff */
[----:B------:R-:W-:-:S04]  /*00d0*/  IMAD R2, R2, 0x3, RZ ;  /* 0x0000000302027824 */ /* 0x000fc800078e02ff */
[----:B------:R-:W-:-:S05]  /*00e0*/  IMAD.MOV R2, RZ, RZ, -R2 ;  /* 0x000000ffff027224 */ /* 0x000fca00078e0a02 */
[----:B------:R-:W-:-:S05]  /*00f0*/  PRMT R3, R2, 0x7710, RZ ;  /* 0x0000771002037816 */ /* 0x000fca00000000ff */
[----:B------:R-:W-:Y:S01]  /*0100*/  IMAD.IADD R2, R0, 0x1, R3 ;  /* 0x0000000100027824 */ /* 0x000fe200078e0203 */
[----:B0-----:R-:W-:-:S04]  /*0110*/  LOP3.LUT R0, R22, 0x1f, RZ, 0xc0, !PT ;  /* 0x0000001f16007812 */ /* 0x001fc800078ec0ff */
[----:B------:R-:W-:Y:S02]  /*0120*/  LOP3.LUT R2, R2, 0xff, RZ, 0xc0, !PT ;  /* 0x000000ff02027812 */ /* 0x000fe400078ec0ff */
[----:B------:R-:W-:Y:S02]  /*0130*/  LOP3.LUT R0, R0, 0x10, RZ, 0x3c, !PT ;  /* 0x0000001000007812 */ /* 0x000fe400078e3cff */
[----:B------:R-:W0:Y:S01]  /*0140*/  MATCH.ANY R17, R2 ;  /* 0x00000000021173a1 */ /* 0x000e2200000e8000 */
[----:B------:R-:W-:Y:S01]  /*0150*/  SHFL.DOWN PT, R3, R2, 0x10, 0x1f ;  /* 0x0a001f0002037f89 */ /* 0x000fe200000e0000 */
[----:B------:R-:W-:-:S03]  /*0160*/  IMAD.MOV.U32 R23, RZ, RZ, R2 ;  /* 0x000000ffff177224 */ /* 0x000fc600078e0002 */
[----:B0-----:R-:W0:Y:S02]  /*0170*/  SHFL.IDX PT, R0, R17, R0, 0x1f ;  /* 0x00001f0011007589 */ /* 0x001e2400000e0000 */
[----:B0-----:R-:W-:-:S13]  /*0180*/  ISETP.NE.AND P0, PT, R0, R17, PT ;  /* 0x000000110000720c */ /* 0x001fda0003f05270 */
[----:B------:R-:W-:Y:S05]  /*0190*/  @P0 BRA `(.L_x_31) ;  /* 0x0000000000340947 */ /* 0x000fea0003800000 */
[----:B------:R-:W-:Y:S01]  /*01a0*/  ISETP.NE.AND P0, PT, R16, RZ, PT ;  /* 0x000000ff1000720c */ /* 0x000fe20003f05270 */
[----:B------:R-:W-:-:S12]  /*01b0*/  IMAD.IADD R23, R2, 0x1, R3 ;  /* 0x0000000102177824 */ /* 0x000fd800078e0203 */
[----:B------:R-:W-:Y:S05]  /*01c0*/  @P0 BRA `(.L_x_31) ;  /* 0x0000000000280947 */ /* 0x000fea0003800000 */
[----:B------:R-:W-:Y:S01]  /*01d0*/  MOV R8, 0x0 ;  /* 0x0000000000087802 */ /* 0x000fe20000000f00 */
[----:B------:R0:W-:Y:S01]  /*01e0*/  STL.64 [R1], R2 ;  /* 0x0000000201007387 */ /* 0x0001e20000100a00 */
[----:B------:R-:W1:Y:S01]  /*01f0*/  LDCU.64 UR4, c[0x4][0x18] ;  /* 0x01000300ff0477ac */ /* 0x000e620008000a00 */
[----:B------:R-:W-:Y:S02]  /*0200*/  IMAD.MOV.U32 R6, RZ, RZ, R18 ;  /* 0x000000ffff067224 */ /* 0x000fe400078e0012 */
[----:B------:R-:W-:Y:S01]  /*0210*/  IMAD.MOV.U32 R7, RZ, RZ, R19 ;  /* 0x000000ffff077224 */ /* 0x000fe200078e0013 */
[----:B------:R-:W2:Y:S01]  /*0220*/  LDC.64 R8, c[0x4][R8] ;  /* 0x0100000008087b82 */ /* 0x000ea20000000a00 */
[----:B-1----:R-:W-:Y:S01]  /*0230*/  IMAD.U32 R4, RZ, RZ, UR4 ;  /* 0x00000004ff047e24 */ /* 0x002fe2000f8e00ff */
[----:B0-----:R-:W-:-:S07]  /*0240*/  MOV R5, UR5 ;  /* 0x0000000500057c02 */ /* 0x001fce0008000f00 */
[----:B------:R-:W-:-:S07]  /*0250*/  LEPC R20, `(.L_x_31) ;  /* 0x000000001014794e */ /* 0x000fce0000000000 */
[----:B--2---:R-:W-:Y:S05]  /*0260*/  CALL.ABS.NOINC R8 ;  /* 0x0000000008007343 */ /* 0x004fea0003c00000 */
.L_x_31:
[----:B------:R-:W-:Y:S05]  /*0270*/  BSYNC.RECONVERGENT B6 ;  /* 0x0000000000067941 */ /* 0x000fea0003800200 */
.L_x_30:
[----:B------:R-:W-:-:S03]  /*0280*/  UMOV UR4, 0xffffffff ;  /* 0xffffffff00047882 */ /* 0x000fc60000000000 */
[----:B------:R-:W-:Y:S05]  /*0290*/  BRA.DIV UR4, `(.L_x_32) ;  /* 0x0000000604ac7947 */ /* 0x000fea000b800000 */
[----:B------:R-:W-:Y:S01]  /*02a0*/  VIADD R0, R22, 0x8 ;  /* 0x0000000816007836 */ /* 0x000fe20000000000 */
[----:B------:R0:W1:Y:S04]  /*02b0*/  SHFL.DOWN PT, R3, R2, 0x8, 0x1f ;  /* 0x09001f0002037f89 */ /* 0x00006800000e0000 */
[----:B------:R-:W-:-:S05]  /*02c0*/  LOP3.LUT R0, R0, 0x1f, RZ, 0xc0, !PT ;  /* 0x0000001f00007812 */ /* 0x000fca00078ec0ff */
[----:B------:R0:W2:Y:S02]  /*02d0*/  SHFL.IDX PT, R14, R17, R0, 0x1f ;  /* 0x00001f00110e7589 */ /* 0x0000a400000e0000 */
.L_x_47:
[----:B--2---:R-:W-:Y:S01]  /*02e0*/  ISETP.NE.AND P0, PT, R14, R17, PT ;  /* 0x000000110e00720c */ /* 0x004fe20003f05270 */
[----:B------:R-:W-:Y:S01]  /*02f0*/  BSSY.RECONVERGENT B6, `(.L_x_33) ;  /* 0x0000010000067945 */ /* 0x000fe20003800200 */
[----:B------:R-:W-:-:S11]  /*0300*/  MOV R24, R2 ;  /* 0x0000000200187202 */ /* 0x000fd60000000f00 */
[----:B------:R-:W-:Y:S05]  /*0310*/  @P0 BRA `(.L_x_34) ;  /* 0x0000000000340947 */ /* 0x000fea0003800000 */
[----:B------:R-:W-:Y:S02]  /*0320*/  ISETP.NE.AND P0, PT, R16, RZ, PT ;  /* 0x000000ff1000720c */ /* 0x000fe40003f05270 */
[----:B-1----:R-:W-:-:S11]  /*0330*/  IADD3 R24, PT, PT, R3, R23, R2 ;  /* 0x0000001703187210 */ /* 0x002fd60007ffe002 */
[----:B------:R-:W-:Y:S05]  /*0340*/  @P0 BRA `(.L_x_34) ;  /* 0x0000000000280947 */ /* 0x000fea0003800000 */
[----:B------:R-:W-:Y:S01]  /*0350*/  MOV R8, 0x0 ;  /* 0x0000000000087802 */ /* 0x000fe20000000f00 */
[----:B------:R1:W-:Y:S01]  /*0360*/  STL.64 [R1], R2 ;  /* 0x0000000201007387 */ /* 0x0003e20000100a00 */
[----:B------:R-:W2:Y:S01]  /*0370*/  LDCU.64 UR4, c[0x4][0x18] ;  /* 0x01000300ff0477ac */ /* 0x000ea20008000a00 */
[----:B------:R-:W-:Y:S01]  /*0380*/  IMAD.MOV.U32 R6, RZ, RZ, R18 ;  /* 0x000000ffff067224 */ /* 0x000fe200078e0012 */
[----:B------:R-:W-:Y:S02]  /*0390*/  MOV R7, R19 ;  /* 0x0000001300077202 */ /* 0x000fe40000000f00 */
[----:B------:R-:W3:Y:S01]  /*03a0*/  LDC.64 R8, c[0x4][R8] ;  /* 0x0100000008087b82 */ /* 0x000ee20000000a00 */
[----:B--2---:R-:W-:Y:S02]  /*03b0*/  IMAD.U32 R4, RZ, RZ, UR4 ;  /* 0x00000004ff047e24 */ /* 0x004fe4000f8e00ff */
[----:B-1----:R-:W-:-:S07]  /*03c0*/  IMAD.U32 R5, RZ, RZ, UR5 ;  /* 0x00000005ff057e24 */ /* 0x002fce000f8e00ff */
[----:B------:R-:W-:-:S07]  /*03d0*/  LEPC R20, `(.L_x_34) ;  /* 0x000000001014794e */ /* 0x000fce0000000000 */
[----:B0--3--:R-:W-:Y:S05]  /*03e0*/  CALL.ABS.NOINC R8 ;  /* 0x0000000008007343 */ /* 0x009fea0003c00000 */
.L_x_34:
[----:B------:R-:W-:Y:S05]  /*03f0*/  BSYNC.RECONVERGENT B6 ;  /* 0x0000000000067941 */ /* 0x000fea0003800200 */
.L_x_33:
[----:B------:R-:W-:-:S03]  /*0400*/  UMOV UR4, 0xffffffff ;  /* 0xffffffff00047882 */ /* 0x000fc60000000000 */
[----:B------:R-:W-:Y:S05]  /*0410*/  BRA.DIV UR4, `(.L_x_35) ;  /* 0x00000006048c7947 */ /* 0x000fea000b800000 */
[----:B0-----:R-:W-:Y:S01]  /*0420*/  VIADD R0, R22, 0x4 ;  /* 0x0000000416007836 */ /* 0x001fe20000000000 */
[----:B-1----:R0:W1:Y:S04]  /*0430*/  SHFL.DOWN PT, R3, R2, 0x4, 0x1f ;  /* 0x08801f0002037f89 */ /* 0x00206800000e0000 */
[----:B------:R-:W-:-:S05]  /*0440*/  LOP3.LUT R0, R0, 0x1f, RZ, 0xc0, !PT ;  /* 0x0000001f00007812 */ /* 0x000fca00078ec0ff */
[----:B------:R0:W2:Y:S02]  /*0450*/  SHFL.IDX PT, R14, R17, R0, 0x1f ;  /* 0x00001f00110e7589 */ /* 0x0000a400000e0000 */
.L_x_51:
[----:B--2---:R-:W-:Y:S01]  /*0460*/  ISETP.NE.AND P0, PT, R14, R17, PT ;  /* 0x000000110e00720c */ /* 0x004fe20003f05270 */
[----:B------:R-:W-:Y:S01]  /*0470*/  BSSY.RECONVERGENT B6, `(.L_x_36) ;  /* 0x0000010000067945 */ /* 0x000fe20003800200 */
[----:B------:R-:W-:-:S11]  /*0480*/  IMAD.MOV.U32 R23, RZ, RZ, R2 ;  /* 0x000000ffff177224 */ /* 0x000fd600078e0002 */
[----:B------:R-:W-:Y:S05]  /*0490*/  @P0 BRA `(.L_x_37) ;  /* 0x0000000000340947 */ /* 0x000fea0003800000 */
[----:B------:R-:W-:Y:S02]  /*04a0*/  ISETP.NE.AND P0, PT, R16, RZ, PT ;  /* 0x000000ff1000720c */ /* 0x000fe40003f05270 */
[----:B-1----:R-:W-:-:S11]  /*04b0*/  IADD3 R23, PT, PT, R3, R24, R2 ;  /* 0x0000001803177210 */ /* 0x002fd60007ffe002 */
[----:B------:R-:W-:Y:S05]  /*04c0*/  @P0 BRA `(.L_x_37) ;  /* 0x0000000000280947 */ /* 0x000fea0003800000 */
[----:B------:R-:W-:Y:S01]  /*04d0*/  MOV R8, 0x0 ;  /* 0x0000000000087802 */ /* 0x000fe20000000f00 */
[----:B------:R1:W-:Y:S01]  /*04e0*/  STL.64 [R1], R2 ;  /* 0x0000000201007387 */ /* 0x0003e20000100a00 */
[----:B------:R-:W2:Y:S01]  /*04f0*/  LDCU.64 UR4, c[0x4][0x18] ;  /* 0x01000300ff0477ac */ /* 0x000ea20008000a00 */
[----:B------:R-:W-:Y:S02]  /*0500*/  IMAD.MOV.U32 R6, RZ, RZ, R18 ;  /* 0x000000ffff067224 */ /* 0x000fe400078e0012 */
[----:B------:R-:W-:Y:S01]  /*0510*/  IMAD.MOV.U32 R7, RZ, RZ, R19 ;  /* 0x000000ffff077224 */ /* 0x000fe200078e0013 */
[----:B------:R-:W3:Y:S01]  /*0520*/  LDC.64 R8, c[0x4][R8] ;  /* 0x0100000008087b82 */ /* 0x000ee20000000a00 */
[----:B--2---:R-:W-:Y:S01]  /*0530*/  IMAD.U32 R4, RZ, RZ, UR4 ;  /* 0x00000004ff047e24 */ /* 0x004fe2000f8e00ff */
[----:B-1----:R-:W-:-:S07]  /*0540*/  MOV R5, UR5 ;  /* 0x0000000500057c02 */ /* 0x002fce0008000f00 */
[----:B------:R-:W-:-:S07]  /*0550*/  LEPC R20, `(.L_x_37) ;  /* 0x000000001014794e */ /* 0x000fce0000000000 */
[----:B0--3--:R-:W-:Y:S05]  /*0560*/  CALL.ABS.NOINC R8 ;  /* 0x0000000008007343 */ /* 0x009fea0003c00000 */
.L_x_37:
[----:B------:R-:W-:Y:S05]  /*0570*/  BSYNC.RECONVERGENT B6 ;  /* 0x0000000000067941 */ /* 0x000fea0003800200 */
.L_x_36:
[----:B------:R-:W-:-:S03]  /*0580*/  UMOV UR4, 0xffffffff ;  /* 0xffffffff00047882 */ /* 0x000fc60000000000 */
[----:B------:R-:W-:Y:S05]  /*0590*/  BRA.DIV UR4, `(.L_x_38) ;  /* 0x00000006047c7947 */ /* 0x000fea000b800000 */
[----:B0-----:R-:W-:Y:S01]  /*05a0*/  VIADD R0, R22, 0x2 ;  /* 0x0000000216007836 */ /* 0x001fe20000000000 */
[----:B-1----:R0:W1:Y:S04]  /*05b0*/  SHFL.DOWN PT, R3, R2, 0x2, 0x1f ;  /* 0x08401f0002037f89 */ /* 0x00206800000e0000 */
[----:B------:R-:W-:-:S05]  /*05c0*/  LOP3.LUT R0, R0, 0x1f, RZ, 0xc0, !PT ;  /* 0x0000001f00007812 */ /* 0x000fca00078ec0ff */
[----:B------:R0:W2:Y:S02]  /*05d0*/  SHFL.IDX PT, R14, R17, R0, 0x1f ;  /* 0x00001f00110e7589 */ /* 0x0000a400000e0000 */
.L_x_55:
        /* <DEDUP_REMOVED lines=17> */
.L_x_40:
[----:B------:R-:W-:Y:S05]  /*06f0*/  BSYNC.RECONVERGENT B6 ;  /* 0x0000000000067941 */ /* 0x000fea0003800200 */
.L_x_39:
[----:B------:R-:W-:-:S03]  /*0700*/  UMOV UR4, 0xffffffff ;  /* 0xffffffff00047882 */ /* 0x000fc60000000000 */
[----:B------:R-:W-:Y:S05]  /*0710*/  BRA.DIV UR4, `(.L_x_41) ;  /* 0x00000006046c7947 */ /* 0x000fea000b800000 */
[----:B0-----:R-:W-:Y:S01]  /*0720*/  VIADD R0, R22, 0x1 ;  /* 0x0000000116007836 */ /* 0x001fe20000000000 */
[----:B-1----:R0:W1:Y:S04]  /*0730*/  SHFL.DOWN PT, R3, R2, 0x1, 0x1f ;  /* 0x08201f0002037f89 */ /* 0x00206800000e0000 */
[----:B------:R-:W-:-:S05]  /*0740*/  LOP3.LUT R0, R0, 0x1f, RZ, 0xc0, !PT ;  /* 0x0000001f00007812 */ /* 0x000fca00078ec0ff */
[----:B------:R0:W2:Y:S02]  /*0750*/  SHFL.IDX PT, R14, R17, R0, 0x1f ;  /* 0x00001f00110e7589 */ /* 0x0000a400000e0000 */
.L_x_59:
[----:B--2---:R-:W-:Y:S01]  /*0760*/  ISETP.NE.AND P0, PT, R14, R17, PT ;  /* 0x000000110e00720c */ /* 0x004fe20003f05270 */
[----:B------:R-:W-:Y:S01]  /*0770*/  BSSY.RECONVERGENT B6, `(.L_x_42) ;  /* 0x0000010000067945 */ /* 0x000fe20003800200 */
[----:B------:R-:W-:-:S11]  /*0780*/  IMAD.MOV.U32 R22, RZ, RZ, R2 ;  /* 0x000000ffff167224 */ /* 0x000fd600078e0002 */
[----:B------:R-:W-:Y:S05]  /*0790*/  @P0 BRA `(.L_x_43) ;  /* 0x0000000000340947 */ /* 0x000fea0003800000 */
[----:B------:R-:W-:Y:S02]  /*07a0*/  ISETP.NE.AND P0, PT, R16, RZ, PT ;  /* 0x000000ff1000720c */ /* 0x000fe40003f05270 */
[----:B-1----:R-:W-:-:S11]  /*07b0*/  IADD3 R22, PT, PT, R3, R24, R2 ;  /* 0x0000001803167210 */ /* 0x002fd60007ffe002 */
[----:B------:R-:W-:Y:S05]  /*07c0*/  @P0 BRA `(.L_x_43) ;  /* 0x0000000000280947 */ /* 0x000fea0003800000 */
[----:B0-----:R-:W-:Y:S01]  /*07d0*/  MOV R0, 0x0 ;  /* 0x0000000000007802 */ /* 0x001fe20000000f00 */
[----:B------:R0:W-:Y:S01]  /*07e0*/  STL.64 [R1], R2 ;  /* 0x0000000201007387 */ /* 0x0001e20000100a00 */
[----:B------:R-:W1:Y:S01]  /*07f0*/  LDCU.64 UR4, c[0x4][0x18] ;  /* 0x01000300ff0477ac */ /* 0x000e620008000a00 */
[----:B------:R-:W-:Y:S01]  /*0800*/  IMAD.MOV.U32 R6, RZ, RZ, R18 ;  /* 0x000000ffff067224 */ /* 0x000fe200078e0012 */
[----:B------:R0:W2:Y:S01]  /*0810*/  LDC.64 R8, c[0x4][R0] ;  /* 0x0100000000087b82 */ /* 0x0000a20000000a00 */
[----:B------:R-:W-:Y:S02]  /*0820*/  IMAD.MOV.U32 R7, RZ, RZ, R19 ;  /* 0x000000ffff077224 */ /* 0x000fe400078e0013 */
[----:B-1----:R-:W-:Y:S01]  /*0830*/  IMAD.U32 R4, RZ, RZ, UR4 ;  /* 0x00000004ff047e24 */ /* 0x002fe2000f8e00ff */
[----:B0-----:R-:W-:-:S07]  /*0840*/  MOV R5, UR5 ;  /* 0x0000000500057c02 */ /* 0x001fce0008000f00 */
[----:B------:R-:W-:-:S07]  /*0850*/  LEPC R20, `(.L_x_43) ;  /* 0x000000001014794e */ /* 0x000fce0000000000 */
[----:B--2---:R-:W-:Y:S05]  /*0860*/  CALL.ABS.NOINC R8 ;  /* 0x0000000008007343 */ /* 0x004fea0003c00000 */
.L_x_43:
[----:B------:R-:W-:Y:S05]  /*0870*/  BSYNC.RECONVERGENT B6 ;  /* 0x0000000000067941 */ /* 0x000fea0003800200 */
.L_x_42:
[----:B0-----:R-:W-:Y:S01]  /*0880*/  IMAD.MOV.U32 R17, RZ, RZ, R2 ;  /* 0x000000ffff117224 */ /* 0x001fe200078e0002 */
[----:B------:R-:W-:Y:S01]  /*0890*/  MOV R0, 0x0 ;  /* 0x0000000000007802 */ /* 0x000fe20000000f00 */
[----:B------:R0:W-:Y:S01]  /*08a0*/  STL [R1+0x8], R22 ;  /* 0x0000081601007387 */ /* 0x0001e20000100800 */
[----:B------:R-:W2:Y:S01]  /*08b0*/  LDCU.64 UR4, c[0x4][0x20] ;  /* 0x01000400ff0477ac */ /* 0x000ea20008000a00 */
[----:B------:R-:W-:Y:S01]  /*08c0*/  IMAD.MOV.U32 R6, RZ, RZ, R18 ;  /* 0x000000ffff067224 */ /* 0x000fe200078e0012 */
[----:B-1----:R0:W1:Y:S01]  /*08d0*/  LDC.64 R2, c[0x4][R0] ;  /* 0x0100000000027b82 */ /* 0x0020620000000a00 */
[----:B------:R0:W-:Y:S01]  /*08e0*/  STL.64 [R1], R16 ;  /* 0x0000001001007387 */ /* 0x0001e20000100a00 */
[----:B------:R-:W-:Y:S01]  /*08f0*/  IMAD.MOV.U32 R7, RZ, RZ, R19 ;  /* 0x000000ffff077224 */ /* 0x000fe200078e0013 */
[----:B--2---:R-:W-:Y:S01]  /*0900*/  MOV R4, UR4 ;  /* 0x0000000400047c02 */ /* 0x004fe20008000f00 */
[----:B0-----:R-:W-:-:S07]  /*0910*/  IMAD.U32 R5, RZ, RZ, UR5 ;  /* 0x00000005ff057e24 */ /* 0x001fce000f8e00ff */
[----:B------:R-:W-:-:S07]  /*0920*/  LEPC R20, `(.L_x_44) ;  /* 0x000000001014794e */ /* 0x000fce0000000000 */
[----:B-1----:R-:W-:Y:S05]  /*0930*/  CALL.ABS.NOINC R2 ;  /* 0x0000000002007343 */ /* 0x002fea0003c00000 */
.L_x_44:
[----:B------:R-:W-:Y:S05]  /*0940*/  EXIT ;  /* 0x000000000000794d */ /* 0x000fea0003800000 */
.L_x_32:
[----:B------:R-:W-:Y:S01]  /*0950*/  IMAD.MOV.U32 R13, RZ, RZ, R2 ;  /* 0x000000ffff0d7224 */ /* 0x000fe200078e0002 */
[----:B------:R-:W-:Y:S01]  /*0960*/  MOV R15, 0xffffffff ;  /* 0xffffffff000f7802 */ /* 0x000fe20000000f00 */
[----:B------:R-:W-:Y:S01]  /*0970*/  IMAD.MOV.U32 R12, RZ, RZ, 0x8 ;  /* 0x00000008ff0c7424 */ /* 0x000fe200078e00ff */
[----:B------:R-:W-:Y:S01]  /*0980*/  IADD3 R0, PT, PT, R22, 0x8, RZ ;  /* 0x0000000816007810 */ /* 0x000fe20007ffe0ff */
[----:B------:R-:W-:-:S03]  /*0990*/  IMAD.MOV.U32 R11, RZ, RZ, 0x1f ;  /* 0x0000001fff0b7424 */ /* 0x000fc600078e00ff */
[----:B------:R-:W-:-:S07]  /*09a0*/  LOP3.LUT R0, R0, 0x1f, RZ, 0xc0, !PT ;  /* 0x0000001f00007812 */ /* 0x000fce00078ec0ff */
[----:B------:R-:W-:Y:S05]  /*09b0*/  WARPSYNC.COLLECTIVE R15, `(.L_x_45) ;  /* 0x000000000f087348 */ /* 0x000fea0003c00000 */
[----:B------:R0:W1:Y:S02]  /*09c0*/  SHFL.DOWN P6, R14, R13, R12, R11 ;  /* 0x0800000c0d0e7389 */ /* 0x00006400000c000b */
[----:B01----:R-:W-:Y:S05]  /*09d0*/  ENDCOLLECTIVE ;  /* 0x000000000000791b */ /* 0x003fea0003800000 */
.L_x_45:
[----:B------:R-:W-:Y:S02]  /*09e0*/  IMAD.MOV.U32 R13, RZ, RZ, R17 ;  /* 0x000000ffff0d7224 */ /* 0x000fe400078e0011 */
[----:B------:R-:W-:Y:S02]  /*09f0*/  IMAD.MOV.U32 R12, RZ, RZ, R0 ;  /* 0x000000ffff0c7224 */ /* 0x000fe400078e0000 */
[----:B------:R-:W-:-:S07]  /*0a00*/  IMAD.MOV.U32 R3, RZ, RZ, R14 ;  /* 0x000000ffff037224 */ /* 0x000fce00078e000e */
[----:B------:R-:W-:Y:S05]  /*0a10*/  WARPSYNC.COLLECTIVE R15, `(.L_x_46) ;  /* 0x000000000f087348 */ /* 0x000fea0003c00000 */
[----:B------:R0:W1:Y:S02]  /*0a20*/  SHFL.IDX P6, R14, R13, R12, R11 ;  /* 0x0000000c0d0e7389 */ /* 0x00006400000c000b */
[----:B01----:R-:W-:Y:S05]  /*0a30*/  ENDCOLLECTIVE ;  /* 0x000000000000791b */ /* 0x003fea0003800000 */
.L_x_46:
[----:B------:R-:W-:Y:S05]  /*0a40*/  BRA `(.L_x_47) ;  /* 0xfffffff800247947 */ /* 0x000fea000383ffff */
.L_x_35:
[----:B0-----:R-:W-:Y:S01]  /*0a50*/  IADD3 R0, PT, PT, R22, 0x4, RZ ;  /* 0x0000000416007810 */ /* 0x001fe20007ffe0ff */
[----:B------:R-:W-:Y:S01]  /*0a60*/  BSSY B0, `(.L_x_48) ;  /* 0x0000009000007945 */ /* 0x000fe20003800000 */
[----:B------:R-:W-:Y:S01]  /*0a70*/  IMAD.MOV.U32 R13, RZ, RZ, R2 ;  /* 0x000000ffff0d7224 */ /* 0x000fe200078e0002 */
[----:B------:R-:W-:Y:S01]  /*0a80*/  MOV R15, 0xffffffff ;  /* 0xffffffff000f7802 */ /* 0x000fe20000000f00 */
[----:B------:R-:W-:Y:S01]  /*0a90*/  IMAD.MOV.U32 R12, RZ, RZ, 0x4 ;  /* 0x00000004ff0c7424 */ /* 0x000fe200078e00ff */
[----:B------:R-:W-:Y:S01]  /*0aa0*/  LOP3.LUT R0, R0, 0x1f, RZ, 0xc0, !PT ;  /* 0x0000001f00007812 */ /* 0x000fe200078ec0ff */
[----:B------:R-:W-:-:S07]  /*0ab0*/  IMAD.MOV.U32 R11, RZ, RZ, 0x1f ;  /* 0x0000001fff0b7424 */ /* 0x000fce00078e00ff */
[----:B-1----:R-:W-:Y:S05]  /*0ac0*/  WARPSYNC.COLLECTIVE R15, `(.L_x_49) ;  /* 0x000000000f087348 */ /* 0x002fea0003c00000 */
[----:B------:R0:W2:Y:S02]  /*0ad0*/  SHFL.DOWN P6, R14, R13, R12, R11 ;  /* 0x0800000c0d0e7389 */ /* 0x0000a400000c000b */
[----:B012---:R-:W-:Y:S05]  /*0ae0*/  ENDCOLLECTIVE ;  /* 0x000000000000791b */ /* 0x007fea0003800000 */
.L_x_49:
[----:B------:R-:W-:Y:S05]  /*0af0*/  BSYNC B0 ;  /* 0x0000000000007941 */ /* 0x000fea0003800000 */
.L_x_48:
[----:B------:R-:W-:Y:S02]  /*0b00*/  HFMA2 R11, -RZ, RZ, 0, 1.847743988037109375e-06 ;  /* 0x0000001fff0b7431 */ /* 0x000fe400000001ff */
[----:B------:R-:W-:Y:S02]  /*0b10*/  IMAD.MOV.U32 R13, RZ, RZ, R17 ;  /* 0x000000ffff0d7224 */ /* 0x000fe400078e0011 */
[----:B------:R-:W-:Y:S02]  /*0b20*/  IMAD.MOV.U32 R12, RZ, RZ, R0 ;  /* 0x000000ffff0c7224 */ /* 0x000fe400078e0000 */
[----:B------:R-:W-:Y:S02]  /*0b30*/  IMAD.MOV.U32 R15, RZ, RZ, -0x1 ;  /* 0xffffffffff0f7424 */ /* 0x000fe400078e00ff */
[----:B------:R-:W-:-:S07]  /*0b40*/  IMAD.MOV.U32 R3, RZ, RZ, R14 ;  /* 0x000000ffff037224 */ /* 0x000fce00078e000e */
[----:B------:R-:W-:Y:S05]  /*0b50*/  WARPSYNC.COLLECTIVE R15, `(.L_x_50) ;  /* 0x000000000f087348 */ /* 0x000fea0003c00000 */
[----:B------:R0:W1:Y:S02]  /*0b60*/  SHFL.IDX P6, R14, R13, R12, R11 ;  /* 0x0000000c0d0e7389 */ /* 0x00006400000c000b */
[----:B01----:R-:W-:Y:S05]  /*0b70*/  ENDCOLLECTIVE ;  /* 0x000000000000791b */ /* 0x003fea0003800000 */
.L_x_50:
[----:B------:R-:W-:Y:S05]  /*0b80*/  BRA `(.L_x_51) ;  /* 0xfffffff800347947 */ /* 0x000fea000383ffff */
.L_x_38:
[----:B0-----:R-:W-:Y:S01]  /*0b90*/  VIADD R0, R22, 0x2 ;  /* 0x0000000216007836 */ /* 0x001fe20000000000 */
[----:B------:R-:W-:Y:S01]  /*0ba0*/  BSSY B0, `(.L_x_52) ;  /* 0x0000009000007945 */ /* 0x000fe20003800000 */
[----:B------:R-:W-:Y:S01]  /*0bb0*/  IMAD.MOV.U32 R13, RZ, RZ, R2 ;  /* 0x000000ffff0d7224 */ /* 0x000fe200078e0002 */
[----:B------:R-:W-:Y:S01]  /*0bc0*/  MOV R12, 0x2 ;  /* 0x00000002000c7802 */ /* 0x000fe20000000f00 */
[----:B------:R-:W-:Y:S01]  /*0bd0*/  IMAD.MOV.U32 R11, RZ, RZ, 0x1f ;  /* 0x0000001fff0b7424 */ /* 0x000fe200078e00ff */
[----:B------:R-:W-:Y:S01]  /*0be0*/  LOP3.LUT R0, R0, 0x1f, RZ, 0xc0, !PT ;  /* 0x0000001f00007812 */ /* 0x000fe200078ec0ff */
[----:B------:R-:W-:-:S07]  /*0bf0*/  IMAD.MOV.U32 R15, RZ, RZ, -0x1 ;  /* 0xffffffffff0f7424 */ /* 0x000fce00078e00ff */
[----:B-1----:R-:W-:Y:S05]  /*0c00*/  WARPSYNC.COLLECTIVE R15, `(.L_x_53) ;  /* 0x000000000f087348 */ /* 0x002fea0003c00000 */
[----:B------:R0:W2:Y:S02]  /*0c10*/  SHFL.DOWN P6, R14, R13, R12, R11 ;  /* 0x0800000c0d0e7389 */ /* 0x0000a400000c000b */
[----:B012---:R-:W-:Y:S05]  /*0c20*/  ENDCOLLECTIVE ;  /* 0x000000000000791b */ /* 0x007fea0003800000 */
.L_x_53:
[----:B------:R-:W-:Y:S05]  /*0c30*/  BSYNC B0 ;  /* 0x0000000000007941 */ /* 0x000fea0003800000 */
.L_x_52:
[----:B------:R-:W-:Y:S01]  /*0c40*/  MOV R13, R17 ;  /* 0x00000011000d7202 */ /* 0x000fe20000000f00 */
[----:B------:R-:W-:Y:S01]  /*0c50*/  IMAD.MOV.U32 R12, RZ, RZ, R0 ;  /* 0x000000ffff0c7224 */ /* 0x000fe200078e0000 */
[----:B------:R-:W-:Y:S01]  /*0c60*/  MOV R15, 0xffffffff ;  /* 0xffffffff000f7802 */ /* 0x000fe20000000f00 */
[----:B------:R-:W-:Y:S02]  /*0c70*/  IMAD.MOV.U32 R11, RZ, RZ, 0x1f ;  /* 0x0000001fff0b7424 */ /* 0x000fe400078e00ff */
[----:B------:R-:W-:-:S07]  /*0c80*/  IMAD.MOV.U32 R3, RZ, RZ, R14 ;  /* 0x000000ffff037224 */ /* 0x000fce00078e000e */
[----:B------:R-:W-:Y:S05]  /*0c90*/  WARPSYNC.COLLECTIVE R15, `(.L_x_54) ;  /* 0x000000000f087348 */ /* 0x000fea0003c00000 */
[----:B------:R0:W1:Y:S02]  /*0ca0*/  SHFL.IDX P6, R14, R13, R12, R11 ;  /* 0x0000000c0d0e7389 */ /* 0x00006400000c000b */
[----:B01----:R-:W-:Y:S05]  /*0cb0*/  ENDCOLLECTIVE ;  /* 0x000000000000791b */ /* 0x003fea0003800000 */
.L_x_54:
[----:B------:R-:W-:Y:S05]  /*0cc0*/  BRA `(.L_x_55) ;  /* 0xfffffff800447947 */ /* 0x000fea000383ffff */
.L_x_41:
[----:B0-----:R-:W-:Y:S02]  /*0cd0*/  VIADD R0, R22, 0x1 ;  /* 0x0000000116007836 */ /* 0x001fe40000000000 */
[----:B------:R-:W-:Y:S01]  /*0ce0*/  HFMA2 R12, -RZ, RZ, 0, 5.9604644775390625e-08 ;  /* 0x00000001ff0c7431 */ /* 0x000fe200000001ff */
[----:B------:R-:W-:Y:S01]  /*0cf0*/  BSSY B0, `(.L_x_56) ;  /* 0x0000008000007945 */ /* 0x000fe20003800000 */
[----:B------:R-:W-:Y:S01]  /*0d00*/  IMAD.MOV.U32 R13, RZ, RZ, R2 ;  /* 0x000000ffff0d7224 */ /* 0x000fe200078e0002 */
[----:B------:R-:W-:Y:S01]  /*0d10*/  LOP3.LUT R0, R0, 0x1f, RZ, 0xc0, !PT ;  /* 0x0000001f00007812 */ /* 0x000fe200078ec0ff */
[----:B------:R-:W-:Y:S02]  /*0d20*/  IMAD.MOV.U32 R11, RZ, RZ, 0x1f ;  /* 0x0000001fff0b7424 */ /* 0x000fe400078e00ff */
[----:B------:R-:W-:-:S07]  /*0d30*/  IMAD.MOV.U32 R15, RZ, RZ, -0x1 ;  /* 0xffffffffff0f7424 */ /* 0x000fce00078e00ff */
[----:B-1----:R-:W-:Y:S05]  /*0d40*/  WARPSYNC.COLLECTIVE R15, `(.L_x_57) ;  /* 0x000000000f087348 */ /* 0x002fea0003c00000 */
[----:B------:R0:W2:Y:S02]  /*0d50*/  SHFL.DOWN P6, R14, R13, R12, R11 ;  /* 0x0800000c0d0e7389 */ /* 0x0000a400000c000b */
[----:B012---:R-:W-:Y:S05]  /*0d60*/  ENDCOLLECTIVE ;  /* 0x000000000000791b */ /* 0x007fea0003800000 */
.L_x_57:
[----:B------:R-:W-:Y:S05]  /*0d70*/  BSYNC B0 ;  /* 0x0000000000007941 */ /* 0x000fea0003800000 */
.L_x_56:
[----:B------:R-:W-:Y:S02]  /*0d80*/  HFMA2 R11, -RZ, RZ, 0, 1.847743988037109375e-06 ;  /* 0x0000001fff0b7431 */ /* 0x000fe400000001ff */
[----:B------:R-:W-:Y:S01]  /*0d90*/  IMAD.MOV.U32 R13, RZ, RZ, R17 ;  /* 0x000000ffff0d7224 */ /* 0x000fe200078e0011 */
[----:B------:R-:W-:Y:S01]  /*0da0*/  MOV R3, R14 ;  /* 0x0000000e00037202 */ /* 0x000fe20000000f00 */
[----:B------:R-:W-:Y:S02]  /*0db0*/  IMAD.MOV.U32 R12, RZ, RZ, R0 ;  /* 0x000000ffff0c7224 */ /* 0x000fe400078e0000 */
[----:B------:R-:W-:-:S07]  /*0dc0*/  IMAD.MOV.U32 R15, RZ, RZ, -0x1 ;  /* 0xffffffffff0f7424 */ /* 0x000fce00078e00ff */
[----:B------:R-:W-:Y:S05]  /*0dd0*/  WARPSYNC.COLLECTIVE R15, `(.L_x_58) ;  /* 0x000000000f087348 */ /* 0x000fea0003c00000 */
[----:B------:R0:W1:Y:S02]  /*0de0*/  SHFL.IDX P6, R14, R13, R12, R11 ;  /* 0x0000000c0d0e7389 */ /* 0x00006400000c000b */
[----:B01----:R-:W-:Y:S05]  /*0df0*/  ENDCOLLECTIVE ;  /* 0x000000000000791b */ /* 0x003fea0003800000 */
.L_x_58:
[----:B------:R-:W-:Y:S05]  /*0e00*/  BRA `(.L_x_59) ;  /* 0xfffffff800547947 */ /* 0x000fea000383ffff */
.L_x_60:
        /* <DEDUP_REMOVED lines=15> */
.L_x_62:


//--------------------- .nv.global.init           --------------------------
	.section	.nv.global.init,"aw",@progbits
.nv.global.init:
	.type		$str,@object
	.size		$str,(__unnamed_1 - $str)
$str:
        /*0000*/ 	.byte	0x20, 0x2b, 0x20, 0x25, 0x64, 0x20, 0x2b, 0x20, 0x25, 0x64, 0x20, 0x2b, 0x20, 0x0a, 0x00
	.type		__unnamed_1,@object
	.size		__unnamed_1,($str$3 - __unnamed_1)
__unnamed_1:
        /*000f*/ 	.byte	0x76, 0x6f, 0x69, 0x64, 0x20, 0x77, 0x61, 0x72, 0x70, 0x52, 0x65, 0x64, 0x75, 0x63, 0x65, 0x43
        /*001f*/ 	.byte	0x47, 0x28, 0x29, 0x00
	.type		$str$3,@object
	.size		$str$3,($str$2 - $str$3)
$str$3:
        /*0023*/ 	.byte	0x2f, 0x74, 0x6d, 0x70, 0x2f, 0x73, 0x61, 0x73, 0x73, 0x5f, 0x63, 0x75, 0x5f, 0x6d, 0x7a, 0x6f
        /*0033*/ 	.byte	0x6d, 0x72, 0x68, 0x31, 0x74, 0x2f, 0x6b, 0x2e, 0x63, 0x75, 0x00
	.type		$str$2,@object
	.size		$str$2,($str$1 - $str$2)
$str$2:
        /*003e*/ 	.byte	0x67, 0x72, 0x6f, 0x75, 0x70, 0x5f, 0x6d, 0x61, 0x73, 0x6b, 0x20, 0x3d, 0x3d, 0x20, 0x67, 0x72
        /*004e*/ 	.byte	0x6f, 0x75, 0x70, 0x5f, 0x6d, 0x61, 0x73, 0x6b, 0x5f, 0x63, 0x67, 0x00
	.type		$str$1,@object
	.size		$str$1,(.L_2 - $str$1)
$str$1:
        /*005a*/ 	.byte	0x54, 0x68, 0x72, 0x65, 0x61, 0x64, 0x20, 0x25, 0x64, 0x20, 0x66, 0x69, 0x6e, 0x61, 0x6c, 0x20
        /*006a*/ 	.byte	0x76, 0x61, 0x6c, 0x75, 0x65, 0x20, 0x3d, 0x20, 0x25, 0x64, 0x2c, 0x20, 0x76, 0x61, 0x6c, 0x75
        /*007a*/ 	.byte	0x65, 0x5f, 0x61, 0x67, 0x67, 0x20, 0x3d, 0x20, 0x25, 0x64, 0x0a, 0x00
.L_2:


//--------------------- .nv.shared.reserved.0     --------------------------
	.section	.nv.shared.reserved.0,"aw",@nobits
	.weak		__nv_reservedSMEM_offset_0_alias
	.size		__nv_reservedSMEM_offset_0_alias, 0, 64
	.other		__nv_reservedSMEM_offset_0_alias,@"STO_CUDA_RESERVED_SHARED STV_DEFAULT"
__nv_reservedSMEM_offset_0_alias:
	.zero		0
	.zero		64


//--------------------- .nv.constant0._Z12warpReduceCGv --------------------------
	.section	.nv.constant0._Z12warpReduceCGv,"a",@progbits
	.sectionflags	@""
	.align	4
.nv.constant0._Z12warpReduceCGv:
	.zero		896


//--------------------- .nv.constant0._Z10warpReducev --------------------------
	.section	.nv.constant0._Z10warpReducev,"a",@progbits
	.sectionflags	@""
	.align	4
.nv.constant0._Z10warpReducev:
	.zero		896


//--------------------- SYMBOLS --------------------------

	.type		.nv.reservedSmem.offset0,@object
	.size		.nv.reservedSmem.offset0,0x4
	.type		vprintf,@function
	.type		__assertfail,@function
